def matmul_kernel(
    a_ptr,
    b_ptr,
    c_ptr,
    M,
    N,
    K,
    stride_am,
    stride_ak,
    stride_bk,
    stride_bn,
    stride_cm,
    stride_cn,
    BLOCK_M: tl.constexpr,
    BLOCK_N: tl.constexpr,
    BLOCK_K: tl.constexpr,
    GROUP_M: tl.constexpr,
):
    pid = tl.program_id(axis=0)
    num_pid_m = tl.cdiv(M, BLOCK_M)
    num_pid_n = tl.cdiv(N, BLOCK_N)
    num_pid_in_group = GROUP_M * num_pid_n
    group_id = pid // num_pid_in_group
    first_pid_m = group_id * GROUP_M
    group_size_m = min(num_pid_m - first_pid_m, GROUP_M)
    pid_m = first_pid_m + ((pid % num_pid_in_group) % group_size_m)
    pid_n = (pid % num_pid_in_group) // group_size_m

    offs_am = (pid_m * BLOCK_M + tl.arange(0, BLOCK_M)) % M
    offs_bn = (pid_n * BLOCK_N + tl.arange(0, BLOCK_N)) % N
    offs_k = tl.arange(0, BLOCK_K)
    a_ptrs = a_ptr + offs_am[:, None] * stride_am + offs_k[None, :] * stride_ak
    b_ptrs = b_ptr + offs_k[:, None] * stride_bk + offs_bn[None, :] * stride_bn

    acc = tl.zeros((BLOCK_M, BLOCK_N), dtype=tl.float32)
    for kk in range(0, tl.cdiv(K, BLOCK_K)):
        a = tl.load(a_ptrs, mask=offs_k[None, :] < K - kk * BLOCK_K, other=0.0)
        b = tl.load(b_ptrs, mask=offs_k[:, None] < K - kk * BLOCK_K, other=0.0)
        acc = tl.dot(a, b, acc)
        a_ptrs += BLOCK_K * stride_ak
        b_ptrs += BLOCK_K * stride_bk

    c = acc.to(c_ptr.dtype.element_ty)
    offs_cm = pid_m * BLOCK_M + tl.arange(0, BLOCK_M)
    offs_cn = pid_n * BLOCK_N + tl.arange(0, BLOCK_N)
    c_ptrs = c_ptr + offs_cm[:, None] * stride_cm + offs_cn[None, :] * stride_cn
    mask = (offs_cm[:, None] < M) & (offs_cn[None, :] < N)
    tl.store(c_ptrs, c, mask=mask)

# config = {"BLOCK_K": 64, "BLOCK_M": 64, "BLOCK_N": 64, "GROUP_M": 1, "arch": "sm_90", "dtype": "fp32", "num_ctas": 1, "num_stages": 3, "num_warps": 4}
# arch = sm_90


// ===== COMPILED SASS (sm_90a) =====

	.target	sm_90a

	.elftype	@"ET_EXEC"


//--------------------- .note.nv.tkinfo           --------------------------
	.section	.note.nv.tkinfo,"",@"SHT_NOTE"
	.sectionflags	@"SHF_NOTE_NV_TKINFO"
	.tkinfo
        /*0018*/ 	.word	0x00000002
        /*0030*/ 	.string	""
        /*0030*/ 	.string	"ptxas"
        /*0030*/ 	.string	"Cuda compilation tools, release 13.0, V13.0.88"
        /*0030*/ 	.string	"Build cuda_13.0.r13.0/compiler.36424714_0"
        /*0030*/ 	.string	"-v  -suppress-debug-info  -lineinfo  -arch sm_90a "



//--------------------- .note.nv.cuinfo           --------------------------
	.section	.note.nv.cuinfo,"",@"SHT_NOTE"
	.sectionflags	@"SHF_NOTE_NV_CUINFO"
        /*0018*/ 	.short	0x0002
        /*001a*/ 	.short	0x005a
        /*001c*/ 	.short	0x0082
	.zero		2


//--------------------- .nv.info                  --------------------------
	.section	.nv.info,"",@"SHT_CUDA_INFO"
	.align	4


	//----- nvinfo : EIATTR_REGCOUNT
	.align		4
        /*0000*/ 	.byte	0x04, 0x2f
        /*0002*/ 	.short	(.L_1 - .L_0)
	.align		4
.L_0:
        /*0004*/ 	.word	index@(matmul_kernel)
        /*0008*/ 	.word	0x000000ff


	//----- nvinfo : EIATTR_FRAME_SIZE
	.align		4
.L_1:
        /*000c*/ 	.byte	0x04, 0x11
        /*000e*/ 	.short	(.L_3 - .L_2)
	.align		4
.L_2:
        /*0010*/ 	.word	index@(matmul_kernel)
        /*0014*/ 	.word	0x00000000


	//----- nvinfo : EIATTR_MIN_STACK_SIZE
	.align		4
.L_3:
        /*0018*/ 	.byte	0x04, 0x12
        /*001a*/ 	.short	(.L_5 - .L_4)
	.align		4
.L_4:
        /*001c*/ 	.word	index@(matmul_kernel)
        /*0020*/ 	.word	0x00000000
.L_5:


//--------------------- .nv.compat                --------------------------
	.section	.nv.compat,"",@"SHT_CUDA_COMPAT_INFO"
	.align	4
        /*0000*/ 	.byte	0x02, 0x09, 0x01, 0x00, 0x02, 0x02, 0x04, 0x00, 0x02, 0x05, 0x05, 0x00, 0x03, 0x07, 0x01, 0x01
        /*0010*/ 	.byte	0x02, 0x03, 0x00, 0x00, 0x02, 0x06, 0x01, 0x00, 0x04, 0x0b, 0x08, 0x00, 0x00, 0x00, 0x00, 0x00
        /*0020*/ 	.byte	0x00, 0x00, 0x00, 0x00


//--------------------- .nv.info.matmul_kernel    --------------------------
	.section	.nv.info.matmul_kernel,"",@"SHT_CUDA_INFO"
	.sectionflags	@""
	.align	4


	//----- nvinfo : EIATTR_CUDA_API_VERSION
	.align		4
        /*0000*/ 	.byte	0x04, 0x37
        /*0002*/ 	.short	(.L_7 - .L_6)
.L_6:
        /*0004*/ 	.word	0x00000082


	//----- nvinfo : EIATTR_KPARAM_INFO
	.align		4
.L_7:
        /*0008*/ 	.byte	0x04, 0x17
        /*000a*/ 	.short	(.L_9 - .L_8)
.L_8:
        /*000c*/ 	.word	0x00000000
        /*0010*/ 	.short	0x000d
        /*0012*/ 	.short	0x0048
        /*0014*/ 	.byte	0x00, 0xf4, 0x21, 0x00


	//----- nvinfo : EIATTR_KPARAM_INFO
	.align		4
.L_9:
        /*0018*/ 	.byte	0x04, 0x17
        /*001a*/ 	.short	(.L_11 - .L_10)
.L_10:
        /*001c*/ 	.word	0x00000000
        /*0020*/ 	.short	0x000c
        /*0022*/ 	.short	0x0040
        /*0024*/ 	.byte	0x00, 0xf4, 0x21, 0x00


	//----- nvinfo : EIATTR_KPARAM_INFO
	.align		4
.L_11:
        /*0028*/ 	.byte	0x04, 0x17
        /*002a*/ 	.short	(.L_13 - .L_12)
.L_12:
        /*002c*/ 	.word	0x00000000
        /*0030*/ 	.short	0x000b
        /*0032*/ 	.short	0x0038
        /*0034*/ 	.byte	0x00, 0xf0, 0x11, 0x00


	//----- nvinfo : EIATTR_KPARAM_INFO
	.align		4
.L_13:
        /*0038*/ 	.byte	0x04, 0x17
        /*003a*/ 	.short	(.L_15 - .L_14)
.L_14:
        /*003c*/ 	.word	0x00000000
        /*0040*/ 	.short	0x000a
        /*0042*/ 	.short	0x0034
        /*0044*/ 	.byte	0x00, 0xf0, 0x11, 0x00


	//----- nvinfo : EIATTR_KPARAM_INFO
	.align		4
.L_15:
        /*0048*/ 	.byte	0x04, 0x17
        /*004a*/ 	.short	(.L_17 - .L_16)
.L_16:
        /*004c*/ 	.word	0x00000000
        /*0050*/ 	.short	0x0009
        /*0052*/ 	.short	0x0030
        /*0054*/ 	.byte	0x00, 0xf0, 0x11, 0x00


	//----- nvinfo : EIATTR_KPARAM_INFO
	.align		4
.L_17:
        /*0058*/ 	.byte	0x04, 0x17
        /*005a*/ 	.short	(.L_19 - .L_18)
.L_18:
        /*005c*/ 	.word	0x00000000
        /*0060*/ 	.short	0x0008
        /*0062*/ 	.short	0x002c
        /*0064*/ 	.byte	0x00, 0xf0, 0x11, 0x00


	//----- nvinfo : EIATTR_KPARAM_INFO
	.align		4
.L_19:
        /*0068*/ 	.byte	0x04, 0x17
        /*006a*/ 	.short	(.L_21 - .L_20)
.L_20:
        /*006c*/ 	.word	0x00000000
        /*0070*/ 	.short	0x0007
        /*0072*/ 	.short	0x0028
        /*0074*/ 	.byte	0x00, 0xf0, 0x11, 0x00


	//----- nvinfo : EIATTR_KPARAM_INFO
	.align		4
.L_21:
        /*0078*/ 	.byte	0x04, 0x17
        /*007a*/ 	.short	(.L_23 - .L_22)
.L_22:
        /*007c*/ 	.word	0x00000000
        /*0080*/ 	.short	0x0006
        /*0082*/ 	.short	0x0024
        /*0084*/ 	.byte	0x00, 0xf0, 0x11, 0x00


	//----- nvinfo : EIATTR_KPARAM_INFO
	.align		4
.L_23:
        /*0088*/ 	.byte	0x04, 0x17
        /*008a*/ 	.short	(.L_25 - .L_24)
.L_24:
        /*008c*/ 	.word	0x00000000
        /*0090*/ 	.short	0x0005
        /*0092*/ 	.short	0x0020
        /*0094*/ 	.byte	0x00, 0xf0, 0x11, 0x00


	//----- nvinfo : EIATTR_KPARAM_INFO
	.align		4
.L_25:
        /*0098*/ 	.byte	0x04, 0x17
        /*009a*/ 	.short	(.L_27 - .L_26)
.L_26:
        /*009c*/ 	.word	0x00000000
        /*00a0*/ 	.short	0x0004
        /*00a2*/ 	.short	0x001c
        /*00a4*/ 	.byte	0x00, 0xf0, 0x11, 0x00


	//----- nvinfo : EIATTR_KPARAM_INFO
	.align		4
.L_27:
        /*00a8*/ 	.byte	0x04, 0x17
        /*00aa*/ 	.short	(.L_29 - .L_28)
.L_28:
        /*00ac*/ 	.word	0x00000000
        /*00b0*/ 	.short	0x0003
        /*00b2*/ 	.short	0x0018
        /*00b4*/ 	.byte	0x00, 0xf0, 0x11, 0x00


	//----- nvinfo : EIATTR_KPARAM_INFO
	.align		4
.L_29:
        /*00b8*/ 	.byte	0x04, 0x17
        /*00ba*/ 	.short	(.L_31 - .L_30)
.L_30:
        /*00bc*/ 	.word	0x00000000
        /*00c0*/ 	.short	0x0002
        /*00c2*/ 	.short	0x0010
        /*00c4*/ 	.byte	0x00, 0xf4, 0x21, 0x00


	//----- nvinfo : EIATTR_KPARAM_INFO
	.align		4
.L_31:
        /*00c8*/ 	.byte	0x04, 0x17
        /*00ca*/ 	.short	(.L_33 - .L_32)
.L_32:
        /*00cc*/ 	.word	0x00000000
        /*00d0*/ 	.short	0x0001
        /*00d2*/ 	.short	0x0008
        /*00d4*/ 	.byte	0x00, 0xf4, 0x21, 0x00


	//----- nvinfo : EIATTR_KPARAM_INFO
	.align		4
.L_33:
        /*00d8*/ 	.byte	0x04, 0x17
        /*00da*/ 	.short	(.L_35 - .L_34)
.L_34:
        /*00dc*/ 	.word	0x00000000
        /*00e0*/ 	.short	0x0000
        /*00e2*/ 	.short	0x0000
        /*00e4*/ 	.byte	0x00, 0xf4, 0x21, 0x00


	//----- nvinfo : EIATTR_SPARSE_MMA_MASK
	.align		4
.L_35:
        /*00e8*/ 	.byte	0x03, 0x50
        /*00ea*/ 	.short	0x0000


	//----- nvinfo : EIATTR_MAXREG_COUNT
	.align		4
        /*00ec*/ 	.byte	0x03, 0x1b
        /*00ee*/ 	.short	0x00ff


	//----- nvinfo : EIATTR_NUM_BARRIERS
	.align		4
        /*00f0*/ 	.byte	0x02, 0x4c
        /*00f2*/ 	.byte	0x01
	.zero		1


	//----- nvinfo : EIATTR_MERCURY_ISA_VERSION
	.align		4
        /*00f4*/ 	.byte	0x03, 0x5f
        /*00f6*/ 	.short	0x0101


	//----- nvinfo : EIATTR_EXIT_INSTR_OFFSETS
	.align		4
        /*00f8*/ 	.byte	0x04, 0x1c
        /*00fa*/ 	.short	(.L_37 - .L_36)


	//   ....[0]....
.L_36:
        /*00fc*/ 	.word	0x00008c40


	//   ....[1]....
        /*0100*/ 	.word	0x00008c60


	//----- nvinfo : EIATTR_REQNTID
	.align		4
.L_37:
        /*0104*/ 	.byte	0x04, 0x10
        /*0106*/ 	.short	(.L_39 - .L_38)
.L_38:
        /*0108*/ 	.word	0x00000080
        /*010c*/ 	.word	0x00000001
        /*0110*/ 	.word	0x00000001


	//----- nvinfo : EIATTR_CBANK_PARAM_SIZE
	.align		4
.L_39:
        /*0114*/ 	.byte	0x03, 0x19
        /*0116*/ 	.short	0x0050


	//----- nvinfo : EIATTR_PARAM_CBANK
	.align		4
        /*0118*/ 	.byte	0x04, 0x0a
        /*011a*/ 	.short	(.L_41 - .L_40)
	.align		4
.L_40:
        /*011c*/ 	.word	index@(.nv.constant0.matmul_kernel)
        /*0120*/ 	.short	0x0210
        /*0122*/ 	.short	0x0050


	//----- nvinfo : EIATTR_SW_WAR
	.align		4
.L_41:
        /*0124*/ 	.byte	0x04, 0x36
        /*0126*/ 	.short	(.L_43 - .L_42)
.L_42:
        /*0128*/ 	.word	0x00000008
.L_43:


//--------------------- .nv.callgraph             --------------------------
	.section	.nv.callgraph,"",@"SHT_CUDA_CALLGRAPH"
	.align	4
	.sectionentsize	8
	.align		4
        /*0000*/ 	.word	0x00000000
	.align		4
        /*0004*/ 	.word	0xffffffff
	.align		4
        /*0008*/ 	.word	0x00000000
	.align		4
        /*000c*/ 	.word	0xfffffffe
	.align		4
        /*0010*/ 	.word	0x00000000
	.align		4
        /*0014*/ 	.word	0xfffffffd
	.align		4
        /*0018*/ 	.word	0x00000000
	.align		4
        /*001c*/ 	.word	0xfffffffc


//--------------------- .text.matmul_kernel       --------------------------
	.section	.text.matmul_kernel,"ax",@progbits
	.align	128
        .global         matmul_kernel
        .type           matmul_kernel,@function
        .size           matmul_kernel,(.L_x_3 - matmul_kernel)
        .other          matmul_kernel,@"STO_CUDA_ENTRY STV_DEFAULT"
matmul_kernel:
.text.matmul_kernel:
[----:B------:R-:W-:Y:S08]  /*0000*/  LDC R1, c[0x0][0x28] ;  /* 0x00000a00ff017b82 */ /* 0x000ff00000000800 */
[----:B------:R-:W1:Y:S01]  /*0010*/  LDC.64 R138, c[0x0][0x228] ;  /* 0x00008a00ff8a7b82 */ /* 0x000e620000000a00 */
[----:B------:R-:W2:Y:S01]  /*0020*/  S2R R5, SR_CTAID.X ;  /* 0x0000000000057919 */ /* 0x000ea20000002500 */
[----:B------:R-:W-:Y:S01]  /*0030*/  ULDC.64 UR12, c[0x0][0x230] ;  /* 0x00008c00000c7ab9 */ /* 0x000fe20000000a00 */
[----:B------:R-:W-:Y:S01]  /*0040*/  ULDC.64 UR10, c[0x0][0x210] ;  /* 0x00008400000a7ab9 */ /* 0x000fe20000000a00 */
[----:B------:R-:W-:Y:S01]  /*0050*/  UIADD3 UR4, UR12, 0x3f, URZ ;  /* 0x0000003f0c047890 */ /* 0x000fe2000fffe03f */
[----:B------:R-:W3:Y:S01]  /*0060*/  S2R R12, SR_TID.X ;  /* 0x00000000000c7919 */ /* 0x000ee20000002100 */
[----:B------:R-:W-:-:S02]  /*0070*/  UIADD3 UR8, UR12, -0x40, URZ ;  /* 0xffffffc00c087890 */ /* 0x000fc4000fffe03f */
[----:B------:R-:W-:Y:S01]  /*0080*/  UISETP.GT.AND UP0, UPT, UR4, 0x3f, UPT ;  /* 0x0000003f0400788c */ /* 0x000fe2000bf04270 */
[----:B------:R-:W4:Y:S01]  /*0090*/  LDC.64 R66, c[0x0][0x238] ;  /* 0x00008e00ff427b82 */ /* 0x000f220000000a00 */
[----:B------:R-:W-:Y:S01]  /*00a0*/  ULDC UR9, c[0x0][0x240] ;  /* 0x0000900000097ab9 */ /* 0x000fe20000000800 */
[----:B------:R-:W-:Y:S01]  /*00b0*/  ULDC.64 UR14, c[0x0][0x218] ;  /* 0x00008600000e7ab9 */ /* 0x000fe20000000a00 */
[----:B------:R-:W-:Y:S02]  /*00c0*/  USEL UR6, URZ, 0x4, !UP0 ;  /* 0x000000043f067887 */ /* 0x000fe4000c000000 */
[----:B------:R-:W-:Y:S01]  /*00d0*/  UISETP.GT.AND UP0, UPT, UR4, 0x7f, UPT ;  /* 0x0000007f0400788c */ /* 0x000fe2000bf04270 */
[----:B------:R-:W-:Y:S02]  /*00e0*/  UMOV UR7, 0x400 ;  /* 0x0000040000077882 */ /* 0x000fe40000000000 */
[----:B------:R-:W5:Y:S01]  /*00f0*/  S2UR UR5, SR_CgaCtaId ;  /* 0x00000000000579c3 */ /* 0x000f620000008800 */
[----:B------:R-:W-:Y:S01]  /*0100*/  ULDC.64 UR16, c[0x0][0x208] ;  /* 0x0000820000107ab9 */ /* 0x000fe20000000a00 */
[----:B-1----:R-:W-:-:S05]  /*0110*/  VIADD R0, R139, 0x3f ;  /* 0x0000003f8b007836 */ /* 0x002fca0000000000 */
[----:B------:R-:W-:-:S04]  /*0120*/  SHF.R.S32.HI R3, RZ, 0x1f, R0 ;  /* 0x0000001fff037819 */ /* 0x000fc80000011400 */
[----:B------:R-:W-:Y:S02]  /*0130*/  LEA.HI R3, R3, R0, RZ, 0x6 ;  /* 0x0000000003037211 */ /* 0x000fe400078f30ff */
[----:B--2---:R-:W-:Y:S02]  /*0140*/  IABS R8, R5 ;  /* 0x0000000500087213 */ /* 0x004fe40000000000 */
[----:B------:R-:W-:Y:S02]  /*0150*/  SHF.R.S32.HI R4, RZ, 0x6, R3 ;  /* 0x00000006ff047819 */ /* 0x000fe40000011403 */
[----:B---3--:R-:W-:Y:S02]  /*0160*/  LOP3.LUT R56, R12, 0x3f, RZ, 0xc0, !PT ;  /* 0x0000003f0c387812 */ /* 0x008fe400078ec0ff */
[-C--:B------:R-:W-:Y:S01]  /*0170*/  IABS R7, R4.reuse ;  /* 0x0000000400077213 */ /* 0x080fe20000000000 */
[----:B-----5:R-:W-:Y:S01]  /*0180*/  ULEA UR7, UR5, UR7, 0x18 ;  /* 0x0000000705077291 */ /* 0x020fe2000f8ec03f */
[----:B------:R-:W-:Y:S01]  /*0190*/  IABS R10, R4 ;  /* 0x00000004000a7213 */ /* 0x000fe20000000000 */
[C---:B------:R-:W-:Y:S01]  /*01a0*/  IMAD.SHL.U32 R13, R56.reuse, 0x80, RZ ;  /* 0x00000080380d7824 */ /* 0x040fe200078e00ff */
[----:B------:R-:W1:Y:S01]  /*01b0*/  I2F.RP R0, R7 ;  /* 0x0000000700007306 */ /* 0x000e620000209400 */
[----:B----4-:R-:W-:-:S07]  /*01c0*/  IMAD R156, R56, R67, RZ ;  /* 0x00000043389c7224 */ /* 0x010fce00078e02ff */
[----:B-1----:R-:W1:Y:S02]  /*01d0*/  MUFU.RCP R0, R0 ;  /* 0x0000000000007308 */ /* 0x002e640000001000 */
[----:B-1----:R-:W-:Y:S02]  /*01e0*/  VIADD R2, R0, 0xffffffe ;  /* 0x0ffffffe00027836 */ /* 0x002fe40000000000 */
[----:B------:R-:W-:Y:S01]  /*01f0*/  IMAD.MOV R0, RZ, RZ, -R10 ;  /* 0x000000ffff007224 */ /* 0x000fe200078e0a0a */
[----:B------:R-:W-:-:S03]  /*0200*/  IABS R10, R139 ;  /* 0x0000008b000a7213 */ /* 0x000fc60000000000 */
[----:B------:R1:W2:Y:S02]  /*0210*/  F2I.FTZ.U32.TRUNC.NTZ R3, R2 ;  /* 0x0000000200037305 */ /* 0x0002a4000021f000 */
[----:B-1----:R-:W-:Y:S02]  /*0220*/  IMAD.MOV.U32 R2, RZ, RZ, RZ ;  /* 0x000000ffff027224 */ /* 0x002fe400078e00ff */
[----:B--2---:R-:W-:-:S04]  /*0230*/  IMAD.MOV R6, RZ, RZ, -R3 ;  /* 0x000000ffff067224 */ /* 0x004fc800078e0a03 */
[----:B------:R-:W-:Y:S02]  /*0240*/  IMAD R9, R6, R7, RZ ;  /* 0x0000000706097224 */ /* 0x000fe400078e02ff */
[----:B------:R-:W-:Y:S02]  /*0250*/  IMAD.MOV.U32 R6, RZ, RZ, R8 ;  /* 0x000000ffff067224 */ /* 0x000fe400078e0008 */
[----:B------:R-:W-:Y:S01]  /*0260*/  IMAD.HI.U32 R3, R3, R9, R2 ;  /* 0x0000000903037227 */ /* 0x000fe200078e0002 */
[----:B------:R-:W-:-:S05]  /*0270*/  IABS R9, R138 ;  /* 0x0000008a00097213 */ /* 0x000fca0000000000 */
[----:B------:R-:W-:-:S04]  /*0280*/  IMAD.HI.U32 R11, R3, R6, RZ ;  /* 0x00000006030b7227 */ /* 0x000fc800078e00ff */
[----:B------:R-:W-:-:S05]  /*0290*/  IMAD R0, R11, R0, R6 ;  /* 0x000000000b007224 */ /* 0x000fca00078e0206 */
[----:B------:R-:W-:-:S13]  /*02a0*/  ISETP.GT.U32.AND P1, PT, R7, R0, PT ;  /* 0x000000000700720c */ /* 0x000fda0003f24070 */
[----:B------:R-:W-:Y:S02]  /*02b0*/  @!P1 IMAD.IADD R0, R0, 0x1, -R7 ;  /* 0x0000000100009824 */ /* 0x000fe400078e0a07 */
[----:B------:R-:W-:Y:S01]  /*02c0*/  @!P1 VIADD R11, R11, 0x1 ;  /* 0x000000010b0b9836 */ /* 0x000fe20000000000 */
[----:B------:R-:W-:Y:S02]  /*02d0*/  ISETP.NE.AND P1, PT, R4, RZ, PT ;  /* 0x000000ff0400720c */ /* 0x000fe40003f25270 */
[----:B------:R-:W-:Y:S02]  /*02e0*/  ISETP.GE.U32.AND P0, PT, R0, R7, PT ;  /* 0x000000070000720c */ /* 0x000fe40003f06070 */
[----:B------:R-:W-:-:S04]  /*02f0*/  LOP3.LUT R0, R5, R4, RZ, 0x3c, !PT ;  /* 0x0000000405007212 */ /* 0x000fc800078e3cff */
[----:B------:R-:W-:Y:S01]  /*0300*/  ISETP.GE.AND P2, PT, R0, RZ, PT ;  /* 0x000000ff0000720c */ /* 0x000fe20003f46270 */
[----:B------:R-:W-:-:S05]  /*0310*/  VIADD R0, R138, 0x3f ;  /* 0x0000003f8a007836 */ /* 0x000fca0000000000 */
[----:B------:R-:W-:Y:S01]  /*0320*/  SHF.R.S32.HI R3, RZ, 0x1f, R0 ;  /* 0x0000001fff037819 */ /* 0x000fe20000011400 */
[----:B------:R-:W-:-:S03]  /*0330*/  @P0 VIADD R11, R11, 0x1 ;  /* 0x000000010b0b0836 */ /* 0x000fc60000000000 */
[----:B------:R-:W-:-:S03]  /*0340*/  LEA.HI R0, R3, R0, RZ, 0x6 ;  /* 0x0000000003007211 */ /* 0x000fc600078f30ff */
[----:B------:R-:W-:Y:S01]  /*0350*/  @!P2 IMAD.MOV R11, RZ, RZ, -R11 ;  /* 0x000000ffff0ba224 */ /* 0x000fe200078e0a0b */
[----:B------:R-:W-:-:S04]  /*0360*/  @!P1 LOP3.LUT R11, RZ, R4, RZ, 0x33, !PT ;  /* 0x00000004ff0b9212 */ /* 0x000fc800078e33ff */
[----:B------:R-:W-:Y:S01]  /*0370*/  LEA.HI.SX32 R0, R0, -R11, 0x1a ;  /* 0x8000000b00007211 */ /* 0x000fe200078fd2ff */
[----:B------:R-:W-:-:S03]  /*0380*/  IMAD.MOV R6, RZ, RZ, -R11 ;  /* 0x000000ffff067224 */ /* 0x000fc600078e0a0b */
[----:B------:R-:W-:Y:S01]  /*0390*/  VIMNMX R19, R0, 0x1, PT ;  /* 0x0000000100137848 */ /* 0x000fe20003fe0100 */
[----:B------:R-:W-:Y:S02]  /*03a0*/  IMAD R14, R4, R6, R5 ;  /* 0x00000006040e7224 */ /* 0x000fe400078e0205 */
[----:B------:R-:W1:Y:S01]  /*03b0*/  I2F.RP R6, R10 ;  /* 0x0000000a00067306 */ /* 0x000e620000209400 */
[-C--:B------:R-:W-:Y:S02]  /*03c0*/  IABS R17, R19.reuse ;  /* 0x0000001300117213 */ /* 0x080fe40000000000 */
[----:B------:R-:W-:-:S05]  /*03d0*/  IABS R4, R19 ;  /* 0x0000001300047213 */ /* 0x000fca0000000000 */
[----:B------:R-:W2:Y:S01]  /*03e0*/  I2F.RP R0, R17 ;  /* 0x0000001100007306 */ /* 0x000ea20000209400 */
[----:B------:R-:W-:-:S07]  /*03f0*/  IMAD.MOV R4, RZ, RZ, -R4 ;  /* 0x000000ffff047224 */ /* 0x000fce00078e0a04 */
[----:B-1----:R-:W1:Y:S08]  /*0400*/  MUFU.RCP R6, R6 ;  /* 0x0000000600067308 */ /* 0x002e700000001000 */
[----:B--2---:R-:W2:Y:S01]  /*0410*/  MUFU.RCP R0, R0 ;  /* 0x0000000000007308 */ /* 0x004ea20000001000 */
[----:B-1----:R-:W-:-:S07]  /*0420*/  VIADD R7, R6, 0xffffffe ;  /* 0x0ffffffe06077836 */ /* 0x002fce0000000000 */
[----:B------:R-:W-:Y:S01]  /*0430*/  F2I.FTZ.U32.TRUNC.NTZ R7, R7 ;  /* 0x0000000700077305 */ /* 0x000fe2000021f000 */
[----:B--2---:R-:W-:Y:S01]  /*0440*/  VIADD R2, R0, 0xffffffe ;  /* 0x0ffffffe00027836 */ /* 0x004fe20000000000 */
[----:B------:R-:W-:-:S06]  /*0450*/  IABS R0, R14 ;  /* 0x0000000e00007213 */ /* 0x000fcc0000000000 */
[----:B------:R1:W2:Y:S02]  /*0460*/  F2I.FTZ.U32.TRUNC.NTZ R3, R2 ;  /* 0x0000000200037305 */ /* 0x0002a4000021f000 */
[----:B-1----:R-:W-:Y:S02]  /*0470*/  IMAD.MOV.U32 R2, RZ, RZ, RZ ;  /* 0x000000ffff027224 */ /* 0x002fe400078e00ff */
[----:B--2---:R-:W-:-:S04]  /*0480*/  IMAD.MOV R8, RZ, RZ, -R3 ;  /* 0x000000ffff087224 */ /* 0x004fc800078e0a03 */
[----:B------:R-:W-:Y:S02]  /*0490*/  IMAD R5, R8, R17, RZ ;  /* 0x0000001108057224 */ /* 0x000fe400078e02ff */
[----:B------:R-:W-:Y:S02]  /*04a0*/  IMAD.SHL.U32 R8, R12, 0x4, RZ ;  /* 0x000000040c087824 */ /* 0x000fe400078e00ff */
[----:B------:R-:W-:Y:S02]  /*04b0*/  IMAD.HI.U32 R2, R3, R5, R2 ;  /* 0x0000000503027227 */ /* 0x000fe400078e0002 */
[----:B------:R-:W1:Y:S04]  /*04c0*/  I2F.RP R5, R9 ;  /* 0x0000000900057306 */ /* 0x000e680000209400 */
[----:B------:R-:W-:Y:S01]  /*04d0*/  IMAD.HI.U32 R3, R2, R0, RZ ;  /* 0x0000000002037227 */ /* 0x000fe200078e00ff */
[----:B------:R-:W-:-:S03]  /*04e0*/  SHF.R.S32.HI R2, RZ, 0x6, R12 ;  /* 0x00000006ff027819 */ /* 0x000fc6000001140c */
[----:B------:R-:W-:Y:S01]  /*04f0*/  IMAD R0, R3, R4, R0 ;  /* 0x0000000403007224 */ /* 0x000fe200078e0200 */
[----:B------:R-:W-:Y:S02]  /*0500*/  SGXT R2, R2, 0x1 ;  /* 0x000000010202781a */ /* 0x000fe40000000200 */
[----:B------:R-:W-:Y:S02]  /*0510*/  LOP3.LUT R4, R12, 0x40, RZ, 0xc0, !PT ;  /* 0x000000400c047812 */ /* 0x000fe400078ec0ff */
[----:B------:R-:W-:Y:S01]  /*0520*/  ISETP.GT.U32.AND P1, PT, R17, R0, PT ;  /* 0x000000001100720c */ /* 0x000fe20003f24070 */
[----:B-1----:R-:W1:Y:S01]  /*0530*/  MUFU.RCP R5, R5 ;  /* 0x0000000500057308 */ /* 0x002e620000001000 */
[----:B------:R-:W-:Y:S01]  /*0540*/  LOP3.LUT R15, R2, 0x90, RZ, 0xc0, !PT ;  /* 0x00000090020f7812 */ /* 0x000fe200078ec0ff */
[----:B------:R-:W-:Y:S01]  /*0550*/  IMAD.SHL.U32 R2, R12, 0x10, RZ ;  /* 0x000000100c027824 */ /* 0x000fe200078e00ff */
[----:B------:R-:W-:Y:S02]  /*0560*/  LEA.HI R13, R4, R13, RZ, 0x1c ;  /* 0x0000000d040d7211 */ /* 0x000fe400078fe0ff */
[----:B------:R-:W-:-:S02]  /*0570*/  SHF.R.U32.HI R4, RZ, 0x6, R12 ;  /* 0x00000006ff047819 */ /* 0x000fc4000001160c */
[----:B------:R-:W-:-:S05]  /*0580*/  LOP3.LUT R15, R15, 0x7c, R8, 0x78, !PT ;  /* 0x0000007c0f0f7812 */ /* 0x000fca00078e7808 */
[----:B------:R-:W-:Y:S02]  /*0590*/  @!P1 IMAD.IADD R0, R0, 0x1, -R17 ;  /* 0x0000000100009824 */ /* 0x000fe400078e0a11 */
[----:B------:R-:W-:Y:S01]  /*05a0*/  @!P1 VIADD R3, R3, 0x1 ;  /* 0x0000000103039836 */ /* 0x000fe20000000000 */
[----:B------:R-:W-:Y:S02]  /*05b0*/  ISETP.NE.AND P1, PT, R19, RZ, PT ;  /* 0x000000ff1300720c */ /* 0x000fe40003f25270 */
[----:B------:R-:W-:Y:S01]  /*05c0*/  ISETP.GE.U32.AND P0, PT, R0, R17, PT ;  /* 0x000000110000720c */ /* 0x000fe20003f06070 */
[----:B-1----:R-:W-:Y:S01]  /*05d0*/  VIADD R5, R5, 0xffffffe ;  /* 0x0ffffffe05057836 */ /* 0x002fe20000000000 */
[----:B------:R-:W-:Y:S02]  /*05e0*/  LOP3.LUT R0, R2, 0x70, RZ, 0xc0, !PT ;  /* 0x0000007002007812 */ /* 0x000fe400078ec0ff */
[----:B------:R-:W-:-:S03]  /*05f0*/  LOP3.LUT R2, R14, R19, RZ, 0x3c, !PT ;  /* 0x000000130e027212 */ /* 0x000fc600078e3cff */
[----:B------:R-:W1:Y:S01]  /*0600*/  F2I.FTZ.U32.TRUNC.NTZ R5, R5 ;  /* 0x0000000500057305 */ /* 0x000e62000021f000 */
[----:B------:R-:W-:Y:S01]  /*0610*/  ISETP.GE.AND P2, PT, R2, RZ, PT ;  /* 0x000000ff0200720c */ /* 0x000fe20003f46270 */
[----:B------:R-:W-:Y:S01]  /*0620*/  IMAD.IADD R0, R0, 0x1, R13 ;  /* 0x0000000100007824 */ /* 0x000fe200078e020d */
[----:B------:R-:W-:Y:S01]  /*0630*/  SGXT.U32 R2, R4, 0x1 ;  /* 0x000000010402781a */ /* 0x000fe20000000000 */
[----:B------:R-:W-:Y:S02]  /*0640*/  IMAD.SHL.U32 R4, R12, 0x100, RZ ;  /* 0x000001000c047824 */ /* 0x000fe400078e00ff */
[----:B------:R-:W-:Y:S01]  /*0650*/  @P0 VIADD R3, R3, 0x1 ;  /* 0x0000000103030836 */ /* 0x000fe20000000000 */
[C---:B------:R-:W-:Y:S01]  /*0660*/  ISETP.GE.AND P0, PT, R2.reuse, UR12, PT ;  /* 0x0000000c02007c0c */ /* 0x040fe2000bf06270 */
[----:B------:R-:W-:Y:S01]  /*0670*/  IMAD.MOV R13, RZ, RZ, -R7 ;  /* 0x000000ffff0d7224 */ /* 0x000fe200078e0a07 */
[----:B------:R-:W-:Y:S01]  /*0680*/  LOP3.LUT R207, R2, 0x2, RZ, 0xfc, !PT ;  /* 0x0000000202cf7812 */ /* 0x000fe200078efcff */
[----:B------:R-:W-:Y:S01]  /*0690*/  IMAD.MOV.U32 R8, RZ, RZ, R3 ;  /* 0x000000ffff087224 */ /* 0x000fe200078e0003 */
[----:B------:R-:W-:Y:S01]  /*06a0*/  LOP3.LUT R3, R15, 0x2000, R4, 0xf8, !PT ;  /* 0x000020000f037812 */ /* 0x000fe200078ef804 */
[----:B------:R-:W-:Y:S01]  /*06b0*/  IMAD R15, R13, R10, RZ ;  /* 0x0000000a0d0f7224 */ /* 0x000fe200078e02ff */
[----:B------:R-:W-:Y:S01]  /*06c0*/  SEL R12, RZ, UR6, P0 ;  /* 0x00000006ff0c7c07 */ /* 0x000fe20008000000 */
[----:B------:R-:W-:Y:S01]  /*06d0*/  @!P2 IMAD.MOV R8, RZ, RZ, -R8 ;  /* 0x000000ffff08a224 */ /* 0x000fe200078e0a08 */
[----:B------:R-:W-:Y:S01]  /*06e0*/  @!P1 LOP3.LUT R8, RZ, R19, RZ, 0x33, !PT ;  /* 0x00000013ff089212 */ /* 0x000fe200078e33ff */
[----:B-1----:R-:W-:Y:S01]  /*06f0*/  IMAD.MOV R6, RZ, RZ, -R5 ;  /* 0x000000ffff067224 */ /* 0x002fe200078e0a05 */
[----:B------:R-:W-:Y:S01]  /*0700*/  ISETP.NE.U32.AND P4, PT, R12, RZ, PT ;  /* 0x000000ff0c00720c */ /* 0x000fe20003f85070 */
[----:B------:R-:W-:Y:S01]  /*0710*/  VIADD R243, R0, UR7 ;  /* 0x0000000700f37c36 */ /* 0x000fe20008000000 */
[C---:B------:R-:W-:Y:S01]  /*0720*/  LOP3.LUT R251, R2.reuse, 0x20, RZ, 0xfc, !PT ;  /* 0x0000002002fb7812 */ /* 0x040fe200078efcff */
[----:B------:R-:W-:Y:S01]  /*0730*/  IMAD.MOV.U32 R4, RZ, RZ, R6 ;  /* 0x000000ffff047224 */ /* 0x000fe200078e0006 */
[C---:B------:R-:W-:Y:S01]  /*0740*/  LOP3.LUT R248, R2.reuse, 0x22, RZ, 0xfc, !PT ;  /* 0x0000002202f87812 */ /* 0x040fe200078efcff */
[----:B------:R-:W-:Y:S01]  /*0750*/  IMAD.MOV.U32 R6, RZ, RZ, RZ ;  /* 0x000000ffff067224 */ /* 0x000fe200078e00ff */
[C---:B------:R-:W-:Y:S01]  /*0760*/  LOP3.LUT R246, R2.reuse, 0x4, RZ, 0xfc, !PT ;  /* 0x0000000402f67812 */ /* 0x040fe200078efcff */
[----:B------:R-:W-:Y:S01]  /*0770*/  IMAD.MOV R12, RZ, RZ, -R8 ;  /* 0x000000ffff0c7224 */ /* 0x000fe200078e0a08 */
[C---:B------:R-:W-:Y:S01]  /*0780*/  LOP3.LUT R206, R2.reuse, 0x6, RZ, 0xfc, !PT ;  /* 0x0000000602ce7812 */ /* 0x040fe200078efcff */
[----:B------:R-:W-:Y:S01]  /*0790*/  IMAD.HI.U32 R6, R7, R15, R6 ;  /* 0x0000000f07067227 */ /* 0x000fe200078e0006 */
[----:B------:R-:W-:-:S02]  /*07a0*/  LOP3.LUT R250, R2, 0x24, RZ, 0xfc, !PT ;  /* 0x0000002402fa7812 */ /* 0x000fc400078efcff */
[----:B------:R-:W-:Y:S01]  /*07b0*/  LOP3.LUT R249, R2, 0x26, RZ, 0xfc, !PT ;  /* 0x0000002602f97812 */ /* 0x000fe200078efcff */
[----:B------:R-:W-:Y:S01]  /*07c0*/  IMAD.SHL.U32 R7, R8, 0x40, RZ ;  /* 0x0000004008077824 */ /* 0x000fe200078e00ff */
[----:B------:R-:W-:Y:S01]  /*07d0*/  LOP3.LUT R208, R2, 0x8, RZ, 0xfc, !PT ;  /* 0x0000000802d07812 */ /* 0x000fe200078efcff */
[----:B------:R-:W-:Y:S01]  /*07e0*/  IMAD R13, R4, R9, RZ ;  /* 0x00000009040d7224 */ /* 0x000fe200078e02ff */
[----:B------:R-:W-:Y:S01]  /*07f0*/  LOP3.LUT R247, R2, 0x28, RZ, 0xfc, !PT ;  /* 0x0000002802f77812 */ /* 0x000fe200078efcff */
[----:B------:R-:W-:Y:S01]  /*0800*/  IMAD.MOV.U32 R4, RZ, RZ, RZ ;  /* 0x000000ffff047224 */ /* 0x000fe200078e00ff */
[----:B------:R-:W-:Y:S01]  /*0810*/  LOP3.LUT R231, R7, R2, RZ, 0xfc, !PT ;  /* 0x0000000207e77212 */ /* 0x000fe200078efcff */
[----:B------:R-:W-:Y:S01]  /*0820*/  IMAD R12, R19, R12, R14 ;  /* 0x0000000c130c7224 */ /* 0x000fe200078e020e */
[----:B------:R-:W-:Y:S01]  /*0830*/  LOP3.LUT R230, R7, 0x2, R2, 0xfe, !PT ;  /* 0x0000000207e67812 */ /* 0x000fe200078efe02 */
[----:B------:R-:W-:Y:S01]  /*0840*/  IMAD.HI.U32 R13, R5, R13, R4 ;  /* 0x0000000d050d7227 */ /* 0x000fe200078e0004 */
[----:B------:R-:W-:-:S02]  /*0850*/  LOP3.LUT R229, R7, 0x4, R2, 0xfe, !PT ;  /* 0x0000000407e57812 */ /* 0x000fc400078efe02 */
[----:B------:R-:W-:Y:S01]  /*0860*/  LOP3.LUT R228, R7, 0x6, R2, 0xfe, !PT ;  /* 0x0000000607e47812 */ /* 0x000fe200078efe02 */
[----:B------:R-:W-:Y:S01]  /*0870*/  IMAD.IADD R12, R11, 0x1, R12 ;  /* 0x000000010b0c7824 */ /* 0x000fe200078e020c */
[----:B------:R-:W-:Y:S02]  /*0880*/  LOP3.LUT R227, R7, 0x8, R2, 0xfe, !PT ;  /* 0x0000000807e37812 */ /* 0x000fe400078efe02 */
[----:B------:R-:W-:Y:S01]  /*0890*/  IABS R17, R231 ;  /* 0x000000e700117213 */ /* 0x000fe20000000000 */
[----:B------:R-:W-:Y:S01]  /*08a0*/  IMAD R232, R12, 0x40, R56 ;  /* 0x000000400ce87824 */ /* 0x000fe200078e0238 */
[----:B------:R-:W-:Y:S02]  /*08b0*/  IABS R19, R230 ;  /* 0x000000e600137213 */ /* 0x000fe40000000000 */
[----:B------:R-:W-:Y:S01]  /*08c0*/  IABS R21, R229 ;  /* 0x000000e500157213 */ /* 0x000fe20000000000 */
[----:B------:R-:W-:Y:S01]  /*08d0*/  IMAD.HI.U32 R4, R6, R17, RZ ;  /* 0x0000001106047227 */ /* 0x000fe200078e00ff */
[----:B------:R-:W-:-:S02]  /*08e0*/  IABS R23, R228 ;  /* 0x000000e400177213 */ /* 0x000fc40000000000 */
[----:B------:R-:W-:Y:S01]  /*08f0*/  IABS R25, R227 ;  /* 0x000000e300197213 */ /* 0x000fe20000000000 */
[C---:B------:R-:W-:Y:S01]  /*0900*/  IMAD.HI.U32 R5, R6.reuse, R19, RZ ;  /* 0x0000001306057227 */ /* 0x040fe200078e00ff */
[C-C-:B------:R-:W-:Y:S02]  /*0910*/  LOP3.LUT R222, R7.reuse, 0x10, R2.reuse, 0xfe, !PT ;  /* 0x0000001007de7812 */ /* 0x140fe400078efe02 */
[C-C-:B------:R-:W-:Y:S01]  /*0920*/  LOP3.LUT R216, R7.reuse, 0x1a, R2.reuse, 0xfe, !PT ;  /* 0x0000001a07d87812 */ /* 0x140fe200078efe02 */
[C---:B------:R-:W-:Y:S01]  /*0930*/  IMAD.HI.U32 R8, R6.reuse, R21, RZ ;  /* 0x0000001506087227 */ /* 0x040fe200078e00ff */
[----:B------:R-:W-:Y:S02]  /*0940*/  IABS R31, R222 ;  /* 0x000000de001f7213 */ /* 0x000fe40000000000 */
[----:B------:R-:W-:Y:S01]  /*0950*/  IABS R41, R216 ;  /* 0x000000d800297213 */ /* 0x000fe20000000000 */
[----:B------:R-:W-:Y:S01]  /*0960*/  IMAD.HI.U32 R14, R6, R23, RZ ;  /* 0x00000017060e7227 */ /* 0x000fe200078e00ff */
[----:B------:R-:W-:-:S02]  /*0970*/  LOP3.LUT R211, R7, 0x24, R2, 0xfe, !PT ;  /* 0x0000002407d37812 */ /* 0x000fc400078efe02 */
[C---:B------:R-:W-:Y:S01]  /*0980*/  LOP3.LUT R157, R7.reuse, 0x3e, R2, 0xfe, !PT ;  /* 0x0000003e079d7812 */ /* 0x040fe200078efe02 */
[----:B------:R-:W-:Y:S01]  /*0990*/  IMAD.HI.U32 R15, R6, R25, RZ ;  /* 0x00000019060f7227 */ /* 0x000fe200078e00ff */
[----:B------:R-:W-:Y:S02]  /*09a0*/  IABS R51, R211 ;  /* 0x000000d300337213 */ /* 0x000fe40000000000 */
[----:B------:R-:W-:Y:S01]  /*09b0*/  IABS R79, R157 ;  /* 0x0000009d004f7213 */ /* 0x000fe20000000000 */
[----:B------:R-:W-:Y:S01]  /*09c0*/  IMAD.MOV R4, RZ, RZ, -R4 ;  /* 0x000000ffff047224 */ /* 0x000fe200078e0a04 */
[C-C-:B------:R-:W-:Y:S01]  /*09d0*/  LOP3.LUT R225, R7.reuse, 0xa, R2.reuse, 0xfe, !PT ;  /* 0x0000000a07e17812 */ /* 0x140fe200078efe02 */
[----:B------:R-:W-:Y:S01]  /*09e0*/  IMAD.MOV R5, RZ, RZ, -R5 ;  /* 0x000000ffff057224 */ /* 0x000fe200078e0a05 */
[C---:B------:R-:W-:Y:S01]  /*09f0*/  LOP3.LUT R224, R7.reuse, 0xc, R2, 0xfe, !PT ;  /* 0x0000000c07e07812 */ /* 0x040fe200078efe02 */
[----:B------:R-:W-:Y:S01]  /*0a00*/  IMAD.MOV R8, RZ, RZ, -R8 ;  /* 0x000000ffff087224 */ /* 0x000fe200078e0a08 */
[C---:B------:R-:W-:Y:S01]  /*0a10*/  LOP3.LUT R223, R7.reuse, 0xe, R2, 0xfe, !PT ;  /* 0x0000000e07df7812 */ /* 0x040fe200078efe02 */
[----:B------:R-:W-:Y:S01]  /*0a20*/  IMAD.MOV R14, RZ, RZ, -R14 ;  /* 0x000000ffff0e7224 */ /* 0x000fe200078e0a0e */
[----:B------:R-:W-:Y:S01]  /*0a30*/  IABS R27, R224 ;  /* 0x000000e0001b7213 */ /* 0x000fe20000000000 */
[----:B------:R-:W-:Y:S01]  /*0a40*/  IMAD.MOV R16, RZ, RZ, -R15 ;  /* 0x000000ffff107224 */ /* 0x000fe200078e0a0f */
[----:B------:R-:W-:Y:S01]  /*0a50*/  LOP3.LUT R221, R7, 0x12, R2, 0xfe, !PT ;  /* 0x0000001207dd7812 */ /* 0x000fe200078efe02 */
[C---:B------:R-:W-:Y:S01]  /*0a60*/  IMAD R15, R10.reuse, R4, R17 ;  /* 0x000000040a0f7224 */ /* 0x040fe200078e0211 */
[----:B------:R-:W-:Y:S01]  /*0a70*/  IABS R29, R223 ;  /* 0x000000df001d7213 */ /* 0x000fe20000000000 */
[C---:B------:R-:W-:Y:S01]  /*0a80*/  IMAD R17, R10.reuse, R5, R19 ;  /* 0x000000050a117224 */ /* 0x040fe200078e0213 */
[----:B------:R-:W-:Y:S01]  /*0a90*/  IABS R33, R221 ;  /* 0x000000dd00217213 */ /* 0x000fe20000000000 */
[C---:B------:R-:W-:Y:S01]  /*0aa0*/  IMAD R19, R10.reuse, R8, R21 ;  /* 0x000000080a137224 */ /* 0x040fe200078e0215 */
[C---:B------:R-:W-:Y:S01]  /*0ab0*/  ISETP.GT.U32.AND P0, PT, R10.reuse, R15, PT ;  /* 0x0000000f0a00720c */ /* 0x040fe20003f04070 */
[C---:B------:R-:W-:Y:S01]  /*0ac0*/  IMAD R21, R10.reuse, R14, R23 ;  /* 0x0000000e0a157224 */ /* 0x040fe200078e0217 */
[----:B------:R-:W-:Y:S01]  /*0ad0*/  ISETP.GT.U32.AND P5, PT, R10, R17, PT ;  /* 0x000000110a00720c */ /* 0x000fe20003fa4070 */
[----:B------:R-:W-:Y:S01]  /*0ae0*/  IMAD.HI.U32 R14, R6, R31, RZ ;  /* 0x0000001f060e7227 */ /* 0x000fe200078e00ff */
[----:B------:R-:W-:-:S02]  /*0af0*/  ISETP.GT.U32.AND P3, PT, R10, R19, PT ;  /* 0x000000130a00720c */ /* 0x000fc40003f64070 */
[C---:B------:R-:W-:Y:S01]  /*0b00*/  LOP3.LUT R219, R7.reuse, 0x16, R2, 0xfe, !PT ;  /* 0x0000001607db7812 */ /* 0x040fe200078efe02 */
[----:B------:R-:W-:Y:S01]  /*0b10*/  IMAD.MOV R14, RZ, RZ, -R14 ;  /* 0x000000ffff0e7224 */ /* 0x000fe200078e0a0e */
[C-C-:B------:R-:W-:Y:S01]  /*0b20*/  LOP3.LUT R220, R7.reuse, 0x14, R2.reuse, 0xfe, !PT ;  /* 0x0000001407dc7812 */ /* 0x140fe200078efe02 */
[C---:B------:R-:W-:Y:S01]  /*0b30*/  IMAD R23, R10.reuse, R16, R25 ;  /* 0x000000100a177224 */ /* 0x040fe200078e0219 */
[----:B------:R-:W-:Y:S01]  /*0b40*/  IABS R25, R225 ;  /* 0x000000e100197213 */ /* 0x000fe20000000000 */
[----:B------:R-:W-:Y:S01]  /*0b50*/  IMAD R31, R10, R14, R31 ;  /* 0x0000000e0a1f7224 */ /* 0x000fe200078e021f */
[----:B------:R-:W-:Y:S01]  /*0b60*/  IABS R37, R219 ;  /* 0x000000db00257213 */ /* 0x000fe20000000000 */
[----:B------:R-:W-:Y:S01]  /*0b70*/  IMAD.HI.U32 R14, R6, R41, RZ ;  /* 0x00000029060e7227 */ /* 0x000fe200078e00ff */
[----:B------:R-:W-:Y:S02]  /*0b80*/  ISETP.GT.U32.AND P2, PT, R10, R23, PT ;  /* 0x000000170a00720c */ /* 0x000fe40003f44070 */
[----:B------:R-:W-:Y:S01]  /*0b90*/  LOP3.LUT R217, R7, 0x18, R2, 0xfe, !PT ;  /* 0x0000001807d97812 */ /* 0x000fe200078efe02 */
[----:B------:R-:W-:Y:S01]  /*0ba0*/  IMAD.MOV R14, RZ, RZ, -R14 ;  /* 0x000000ffff0e7224 */ /* 0x000fe200078e0a0e */
[----:B------:R-:W-:Y:S01]  /*0bb0*/  IABS R35, R220 ;  /* 0x000000dc00237213 */ /* 0x000fe20000000000 */
[----:B------:R-:W-:Y:S01]  /*0bc0*/  IMAD.HI.U32 R4, R6, R25, RZ ;  /* 0x0000001906047227 */ /* 0x000fe200078e00ff */
[----:B------:R-:W-:-:S02]  /*0bd0*/  IABS R39, R217 ;  /* 0x000000d900277213 */ /* 0x000fc40000000000 */
[C-C-:B------:R-:W-:Y:S01]  /*0be0*/  LOP3.LUT R214, R7.reuse, 0x1e, R2.reuse, 0xfe, !PT ;  /* 0x0000001e07d67812 */ /* 0x140fe200078efe02 */
[----:B------:R-:W-:Y:S01]  /*0bf0*/  IMAD R41, R10, R14, R41 ;  /* 0x0000000e0a297224 */ /* 0x000fe200078e0229 */
[C---:B------:R-:W-:Y:S01]  /*0c00*/  LOP3.LUT R212, R7.reuse, 0x22, R2, 0xfe, !PT ;  /* 0x0000002207d47812 */ /* 0x040fe200078efe02 */
[C---:B------:R-:W-:Y:S01]  /*0c10*/  IMAD.HI.U32 R14, R6.reuse, R51, RZ ;  /* 0x00000033060e7227 */ /* 0x040fe200078e00ff */
[----:B------:R-:W-:Y:S02]  /*0c20*/  IABS R45, R214 ;  /* 0x000000d6002d7213 */ /* 0x000fe40000000000 */
[----:B------:R-:W-:Y:S01]  /*0c30*/  IABS R49, R212 ;  /* 0x000000d400317213 */ /* 0x000fe20000000000 */
[----:B------:R-:W-:Y:S01]  /*0c40*/  IMAD.MOV R14, RZ, RZ, -R14 ;  /* 0x000000ffff0e7224 */ /* 0x000fe200078e0a0e */
[C-C-:B------:R-:W-:Y:S01]  /*0c50*/  LOP3.LUT R215, R7.reuse, 0x1c, R2.reuse, 0xfe, !PT ;  /* 0x0000001c07d77812 */ /* 0x140fe200078efe02 */
[----:B------:R-:W-:Y:S01]  /*0c60*/  IMAD.HI.U32 R5, R6, R27, RZ ;  /* 0x0000001b06057227 */ /* 0x000fe200078e00ff */
[----:B------:R-:W-:-:S02]  /*0c70*/  LOP3.LUT R202, R7, 0x26, R2, 0xfe, !PT ;  /* 0x0000002607ca7812 */ /* 0x000fc400078efe02 */
[----:B------:R-:W-:Y:S01]  /*0c80*/  IABS R43, R215 ;  /* 0x000000d7002b7213 */ /* 0x000fe20000000000 */
[----:B------:R-:W-:Y:S01]  /*0c90*/  IMAD R51, R10, R14, R51 ;  /* 0x0000000e0a337224 */ /* 0x000fe200078e0233 */
[----:B------:R-:W-:Y:S01]  /*0ca0*/  IABS R53, R202 ;  /* 0x000000ca00357213 */ /* 0x000fe20000000000 */
[----:B------:R-:W-:Y:S01]  /*0cb0*/  IMAD.HI.U32 R14, R6, R79, RZ ;  /* 0x0000004f060e7227 */ /* 0x000fe200078e00ff */
[C-C-:B------:R-:W-:Y:S02]  /*0cc0*/  LOP3.LUT R213, R7.reuse, 0x20, R2.reuse, 0xfe, !PT ;  /* 0x0000002007d57812 */ /* 0x140fe400078efe02 */
[C---:B------:R-:W-:Y:S01]  /*0cd0*/  LOP3.LUT R201, R7.reuse, 0x28, R2, 0xfe, !PT ;  /* 0x0000002807c97812 */ /* 0x040fe200078efe02 */
[----:B------:R-:W-:Y:S01]  /*0ce0*/  IMAD.MOV R14, RZ, RZ, -R14 ;  /* 0x000000ffff0e7224 */ /* 0x000fe200078e0a0e */
[----:B------:R-:W-:Y:S01]  /*0cf0*/  IABS R47, R213 ;  /* 0x000000d5002f7213 */ /* 0x000fe20000000000 */
[----:B------:R-:W-:Y:S01]  /*0d00*/  IMAD.MOV R4, RZ, RZ, -R4 ;  /* 0x000000ffff047224 */ /* 0x000fe200078e0a04 */
[----:B------:R-:W-:Y:S01]  /*0d10*/  IABS R55, R201 ;  /* 0x000000c900377213 */ /* 0x000fe20000000000 */
[C---:B------:R-:W-:Y:S01]  /*0d20*/  IMAD R79, R10.reuse, R14, R79 ;  /* 0x0000000e0a4f7224 */ /* 0x040fe200078e024f */
[----:B------:R-:W-:Y:S01]  /*0d30*/  LOP3.LUT R165, R7, 0x2e, R2, 0xfe, !PT ;  /* 0x0000002e07a57812 */ /* 0x000fe200078efe02 */
[----:B------:R-:W-:Y:S01]  /*0d40*/  @!P0 IMAD.IADD R15, R15, 0x1, -R10 ;  /* 0x000000010f0f8824 */ /* 0x000fe200078e0a0a */
[C---:B------:R-:W-:Y:S01]  /*0d50*/  ISETP.GT.U32.AND P0, PT, R10.reuse, R21, PT ;  /* 0x000000150a00720c */ /* 0x040fe20003f04070 */
[----:B------:R-:W-:Y:S01]  /*0d60*/  IMAD.MOV R5, RZ, RZ, -R5 ;  /* 0x000000ffff057224 */ /* 0x000fe200078e0a05 */
[C---:B------:R-:W-:Y:S01]  /*0d70*/  ISETP.GT.U32.AND P1, PT, R10.reuse, R79, PT ;  /* 0x0000004f0a00720c */ /* 0x040fe20003f24070 */
[C---:B------:R-:W-:Y:S01]  /*0d80*/  IMAD R25, R10.reuse, R4, R25 ;  /* 0x000000040a197224 */ /* 0x040fe200078e0219 */
[C---:B------:R-:W-:Y:S01]  /*0d90*/  ISETP.GT.U32.AND P6, PT, R10.reuse, R15, PT ;  /* 0x0000000f0a00720c */ /* 0x040fe20003fc4070 */
[----:B------:R-:W-:Y:S01]  /*0da0*/  IMAD R27, R10, R5, R27 ;  /* 0x000000050a1b7224 */ /* 0x000fe200078e021b */
[----:B------:R-:W-:Y:S01]  /*0db0*/  LOP3.LUT R200, R7, 0x2a, R2, 0xfe, !PT ;  /* 0x0000002a07c87812 */ /* 0x000fe200078efe02 */
[----:B------:R-:W-:Y:S01]  /*0dc0*/  IMAD.HI.U32 R8, R6, R29, RZ ;  /* 0x0000001d06087227 */ /* 0x000fe200078e00ff */
[----:B------:R-:W-:-:S02]  /*0dd0*/  IABS R61, R165 ;  /* 0x000000a5003d7213 */ /* 0x000fc40000000000 */
[----:B------:R-:W-:Y:S01]  /*0de0*/  IABS R57, R200 ;  /* 0x000000c800397213 */ /* 0x000fe20000000000 */
[----:B------:R-:W-:Y:S01]  /*0df0*/  IMAD.HI.U32 R16, R6, R33, RZ ;  /* 0x0000002106107227 */ /* 0x000fe200078e00ff */
[C-C-:B------:R-:W-:Y:S02]  /*0e00*/  LOP3.LUT R164, R7.reuse, 0x30, R2.reuse, 0xfe, !PT ;  /* 0x0000003007a47812 */ /* 0x140fe400078efe02 */
[----:B------:R-:W-:Y:S01]  /*0e10*/  LOP3.LUT R163, R7, 0x32, R2, 0xfe, !PT ;  /* 0x0000003207a37812 */ /* 0x000fe200078efe02 */
[--C-:B------:R-:W-:Y:S01]  /*0e20*/  @!P1 IMAD.IADD R79, R79, 0x1, -R10.reuse ;  /* 0x000000014f4f9824 */ /* 0x100fe200078e0a0a */
[----:B------:R-:W-:Y:S01]  /*0e30*/  IABS R63, R164 ;  /* 0x000000a4003f7213 */ /* 0x000fe20000000000 */
[--C-:B------:R-:W-:Y:S01]  /*0e40*/  @!P5 IMAD.IADD R17, R17, 0x1, -R10.reuse ;  /* 0x000000011111d824 */ /* 0x100fe200078e0a0a */
[C---:B------:R-:W-:Y:S01]  /*0e50*/  ISETP.GT.U32.AND P5, PT, R10.reuse, R27, PT ;  /* 0x0000001b0a00720c */ /* 0x040fe20003fa4070 */
[----:B------:R-:W-:Y:S01]  /*0e60*/  @!P3 IMAD.IADD R19, R19, 0x1, -R10 ;  /* 0x000000011313b824 */ /* 0x000fe200078e0a0a */
[C---:B------:R-:W-:Y:S01]  /*0e70*/  ISETP.GT.U32.AND P1, PT, R10.reuse, R79, PT ;  /* 0x0000004f0a00720c */ /* 0x040fe20003f24070 */
[----:B------:R-:W-:Y:S01]  /*0e80*/  IMAD.MOV R8, RZ, RZ, -R8 ;  /* 0x000000ffff087224 */ /* 0x000fe200078e0a08 */
[----:B------:R-:W-:Y:S01]  /*0e90*/  IABS R65, R163 ;  /* 0x000000a300417213 */ /* 0x000fe20000000000 */
[----:B------:R-:W-:Y:S01]  /*0ea0*/  IMAD.MOV R16, RZ, RZ, -R16 ;  /* 0x000000ffff107224 */ /* 0x000fe200078e0a10 */
[----:B------:R-:W-:Y:S01]  /*0eb0*/  LOP3.LUT R162, R7, 0x34, R2, 0xfe, !PT ;  /* 0x0000003407a27812 */ /* 0x000fe200078efe02 */
[----:B------:R-:W-:Y:S01]  /*0ec0*/  @!P0 IMAD.IADD R21, R21, 0x1, -R10 ;  /* 0x0000000115158824 */ /* 0x000fe200078e0a0a */
[C---:B------:R-:W-:Y:S01]  /*0ed0*/  ISETP.GT.U32.AND P0, PT, R10.reuse, R19, PT ;  /* 0x000000130a00720c */ /* 0x040fe20003f04070 */
[C---:B------:R-:W-:Y:S01]  /*0ee0*/  IMAD R29, R10.reuse, R8, R29 ;  /* 0x000000080a1d7224 */ /* 0x040fe200078e021d */
[----:B------:R-:W-:Y:S01]  /*0ef0*/  LOP3.LUT R161, R7, 0x36, R2, 0xfe, !PT ;  /* 0x0000003607a17812 */ /* 0x000fe200078efe02 */
[C---:B------:R-:W-:Y:S01]  /*0f00*/  IMAD R33, R10.reuse, R16, R33 ;  /* 0x000000100a217224 */ /* 0x040fe200078e0221 */
[----:B------:R-:W-:Y:S01]  /*0f10*/  IABS R69, R162 ;  /* 0x000000a200457213 */ /* 0x000fe20000000000 */
[--C-:B------:R-:W-:Y:S01]  /*0f20*/  @!P2 IMAD.IADD R23, R23, 0x1, -R10.reuse ;  /* 0x000000011717a824 */ /* 0x100fe200078e0a0a */
[C---:B------:R-:W-:Y:S01]  /*0f30*/  ISETP.GT.U32.AND P3, PT, R10.reuse, R29, PT ;  /* 0x0000001d0a00720c */ /* 0x040fe20003f64070 */
[--C-:B------:R-:W-:Y:S01]  /*0f40*/  @!P1 IMAD.IADD R79, R79, 0x1, -R10.reuse ;  /* 0x000000014f4f9824 */ /* 0x100fe200078e0a0a */
[C---:B------:R-:W-:Y:S01]  /*0f50*/  ISETP.GT.U32.AND P1, PT, R10.reuse, R25, PT ;  /* 0x000000190a00720c */ /* 0x040fe20003f24070 */
[----:B------:R-:W-:Y:S01]  /*0f60*/  @!P5 IMAD.IADD R27, R27, 0x1, -R10 ;  /* 0x000000011b1bd824 */ /* 0x000fe200078e0a0a */
[----:B------:R-:W-:Y:S01]  /*0f70*/  ISETP.GT.U32.AND P2, PT, R10, R31, PT ;  /* 0x0000001f0a00720c */ /* 0x000fe20003f44070 */
[----:B------:R-:W-:Y:S01]  /*0f80*/  IMAD.HI.U32 R5, R6, R37, RZ ;  /* 0x0000002506057227 */ /* 0x000fe200078e00ff */
[----:B------:R-:W-:-:S02]  /*0f90*/  ISETP.GT.U32.AND P5, PT, R10, R21, PT ;  /* 0x000000150a00720c */ /* 0x000fc40003fa4070 */
[----:B------:R-:W-:Y:S01]  /*0fa0*/  IABS R71, R161 ;  /* 0x000000a100477213 */ /* 0x000fe20000000000 */
[----:B------:R-:W-:Y:S01]  /*0fb0*/  @!P0 IMAD.IADD R19, R19, 0x1, -R10 ;  /* 0x0000000113138824 */ /* 0x000fe200078e0a0a */
[C-C-:B------:R-:W-:Y:S01]  /*0fc0*/  LOP3.LUT R159, R7.reuse, 0x3a, R2.reuse, 0xfe, !PT ;  /* 0x0000003a079f7812 */ /* 0x140fe200078efe02 */
[----:B------:R-:W-:Y:S01]  /*0fd0*/  IMAD.HI.U32 R4, R6, R35, RZ ;  /* 0x0000002306047227 */ /* 0x000fe200078e00ff */
[----:B------:R-:W-:Y:S02]  /*0fe0*/  LOP3.LUT R166, R7, 0x2c, R2, 0xfe, !PT ;  /* 0x0000002c07a67812 */ /* 0x000fe400078efe02 */
[----:B------:R-:W-:Y:S01]  /*0ff0*/  IABS R75, R159 ;  /* 0x0000009f004b7213 */ /* 0x000fe20000000000 */
[--C-:B------:R-:W-:Y:S01]  /*1000*/  @!P1 IMAD.IADD R25, R25, 0x1, -R10.reuse ;  /* 0x0000000119199824 */ /* 0x100fe200078e0a0a */
[C---:B------:R-:W-:Y:S01]  /*1010*/  ISETP.GT.U32.AND P1, PT, R10.reuse, R33, PT ;  /* 0x000000210a00720c */ /* 0x040fe20003f24070 */
[----:B------:R-:W-:Y:S01]  /*1020*/  @!P3 IMAD.IADD R29, R29, 0x1, -R10 ;  /* 0x000000011d1db824 */ /* 0x000fe200078e0a0a */
[C---:B------:R-:W-:Y:S01]  /*1030*/  ISETP.GT.U32.AND P3, PT, R10.reuse, R27, PT ;  /* 0x0000001b0a00720c */ /* 0x040fe20003f64070 */
[----:B------:R-:W-:Y:S01]  /*1040*/  IMAD.MOV R5, RZ, RZ, -R5 ;  /* 0x000000ffff057224 */ /* 0x000fe200078e0a05 */
[----:B------:R-:W-:Y:S01]  /*1050*/  ISETP.GT.U32.AND P0, PT, R10, R25, PT ;  /* 0x000000190a00720c */ /* 0x000fe20003f04070 */
[----:B------:R-:W-:Y:S01]  /*1060*/  IMAD.HI.U32 R8, R6, R39, RZ ;  /* 0x0000002706087227 */ /* 0x000fe200078e00ff */
[----:B------:R-:W-:-:S02]  /*1070*/  IABS R59, R166 ;  /* 0x000000a6003b7213 */ /* 0x000fc40000000000 */
[C---:B------:R-:W-:Y:S01]  /*1080*/  LOP3.LUT R160, R7.reuse, 0x38, R2, 0xfe, !PT ;  /* 0x0000003807a07812 */ /* 0x040fe200078efe02 */
[----:B------:R-:W-:Y:S01]  /*1090*/  IMAD.MOV R4, RZ, RZ, -R4 ;  /* 0x000000ffff047224 */ /* 0x000fe200078e0a04 */
[----:B------:R-:W-:Y:S01]  /*10a0*/  LOP3.LUT R158, R7, 0x3c, R2, 0xfe, !PT ;  /* 0x0000003c079e7812 */ /* 0x000fe200078efe02 */
[--C-:B------:R-:W-:Y:S01]  /*10b0*/  @!P2 IMAD.IADD R31, R31, 0x1, -R10.reuse ;  /* 0x000000011f1fa824 */ /* 0x100fe200078e0a0a */
[C---:B------:R-:W-:Y:S01]  /*10c0*/  ISETP.GT.U32.AND P2, PT, R10.reuse, R29, PT ;  /* 0x0000001d0a00720c */ /* 0x040fe20003f44070 */
[--C-:B------:R-:W-:Y:S01]  /*10d0*/  @!P1 IMAD.IADD R33, R33, 0x1, -R10.reuse ;  /* 0x0000000121219824 */ /* 0x100fe200078e0a0a */
[----:B------:R-:W-:Y:S01]  /*10e0*/  IABS R73, R160 ;  /* 0x000000a000497213 */ /* 0x000fe20000000000 */
[C---:B------:R-:W-:Y:S01]  /*10f0*/  IMAD R37, R10.reuse, R5, R37 ;  /* 0x000000050a257224 */ /* 0x040fe200078e0225 */
[C---:B------:R-:W-:Y:S01]  /*1100*/  ISETP.GT.U32.AND P1, PT, R10.reuse, R31, PT ;  /* 0x0000001f0a00720c */ /* 0x040fe20003f24070 */
[--C-:B------:R-:W-:Y:S01]  /*1110*/  @!P6 IMAD.IADD R15, R15, 0x1, -R10.reuse ;  /* 0x000000010f0fe824 */ /* 0x100fe200078e0a0a */
[C---:B------:R-:W-:Y:S01]  /*1120*/  ISETP.GT.U32.AND P6, PT, R10.reuse, R17, PT ;  /* 0x000000110a00720c */ /* 0x040fe20003fc4070 */
[----:B------:R-:W-:Y:S01]  /*1130*/  @!P5 IMAD.IADD R21, R21, 0x1, -R10 ;  /* 0x000000011515d824 */ /* 0x000fe200078e0a0a */
[C---:B------:R-:W-:Y:S01]  /*1140*/  ISETP.GT.U32.AND P5, PT, R10.reuse, R33, PT ;  /* 0x000000210a00720c */ /* 0x040fe20003fa4070 */
[----:B------:R-:W-:Y:S01]  /*1150*/  IMAD.MOV R8, RZ, RZ, -R8 ;  /* 0x000000ffff087224 */ /* 0x000fe200078e0a08 */
[----:B------:R-:W-:Y:S01]  /*1160*/  IABS R77, R158 ;  /* 0x0000009e004d7213 */ /* 0x000fe20000000000 */
[----:B------:R-:W-:Y:S01]  /*1170*/  IMAD R35, R10, R4, R35 ;  /* 0x000000040a237224 */ /* 0x000fe200078e0223 */
[----:B------:R-:W-:Y:S01]  /*1180*/  IABS R12, R232 ;  /* 0x000000e8000c7213 */ /* 0x000fe20000000000 */
[----:B------:R-:W-:Y:S01]  /*1190*/  IMAD.HI.U32 R4, R6, R45, RZ ;  /* 0x0000002d06047227 */ /* 0x000fe200078e00ff */
[----:B------:R-:W-:-:S02]  /*11a0*/  LOP3.LUT R245, R2, 0x2a, RZ, 0xfc, !PT ;  /* 0x0000002a02f57812 */ /* 0x000fc400078efcff */
[----:B------:R-:W-:Y:S01]  /*11b0*/  LOP3.LUT R244, R2, 0x2c, RZ, 0xfc, !PT ;  /* 0x0000002c02f47812 */ /* 0x000fe200078efcff */
[----:B------:R-:W-:Y:S01]  /*11c0*/  @!P0 IMAD.IADD R25, R25, 0x1, -R10 ;  /* 0x0000000119198824 */ /* 0x000fe200078e0a0a */
[C---:B------:R-:W-:Y:S01]  /*11d0*/  ISETP.GT.U32.AND P0, PT, R10.reuse, R37, PT ;  /* 0x000000250a00720c */ /* 0x040fe20003f04070 */
[----:B------:R-:W-:Y:S01]  /*11e0*/  IMAD R39, R10, R8, R39 ;  /* 0x000000080a277224 */ /* 0x000fe200078e0227 */
[----:B------:R-:W-:Y:S01]  /*11f0*/  LOP3.LUT R242, R2, 0x2e, RZ, 0xfc, !PT ;  /* 0x0000002e02f27812 */ /* 0x000fe200078efcff */
[----:B------:R-:W-:Y:S01]  /*1200*/  IMAD.HI.U32 R8, R6, R49, RZ ;  /* 0x0000003106087227 */ /* 0x000fe200078e00ff */
[C---:B------:R-:W-:Y:S02]  /*1210*/  LOP3.LUT R241, R2.reuse, 0x30, RZ, 0xfc, !PT ;  /* 0x0000003002f17812 */ /* 0x040fe400078efcff */
[C---:B------:R-:W-:Y:S01]  /*1220*/  LOP3.LUT R240, R2.reuse, 0x32, RZ, 0xfc, !PT ;  /* 0x0000003202f07812 */ /* 0x040fe200078efcff */
[----:B------:R-:W-:Y:S01]  /*1230*/  IMAD.MOV R4, RZ, RZ, -R4 ;  /* 0x000000ffff047224 */ /* 0x000fe200078e0a04 */
[C---:B------:R-:W-:Y:S01]  /*1240*/  LOP3.LUT R239, R2.reuse, 0x34, RZ, 0xfc, !PT ;  /* 0x0000003402ef7812 */ /* 0x040fe200078efcff */
[----:B------:R-:W-:Y:S01]  /*1250*/  IMAD.MOV R8, RZ, RZ, -R8 ;  /* 0x000000ffff087224 */ /* 0x000fe200078e0a08 */
[----:B------:R-:W-:Y:S01]  /*1260*/  LOP3.LUT R238, R2, 0x36, RZ, 0xfc, !PT ;  /* 0x0000003602ee7812 */ /* 0x000fe200078efcff */
[----:B------:R-:W-:Y:S01]  /*1270*/  IMAD R45, R10, R4, R45 ;  /* 0x000000040a2d7224 */ /* 0x000fe200078e022d */
[----:B------:R-:W-:Y:S01]  /*1280*/  LOP3.LUT R237, R2, 0x38, RZ, 0xfc, !PT ;  /* 0x0000003802ed7812 */ /* 0x000fe200078efcff */
[----:B------:R-:W-:Y:S01]  /*1290*/  IMAD.HI.U32 R16, R6, R43, RZ ;  /* 0x0000002b06107227 */ /* 0x000fe200078e00ff */
[----:B------:R-:W-:-:S03]  /*12a0*/  LOP3.LUT R235, R2, 0x3a, RZ, 0xfc, !PT ;  /* 0x0000003a02eb7812 */ /* 0x000fc600078efcff */
[--C-:B------:R-:W-:Y:S01]  /*12b0*/  @!P2 IMAD.IADD R29, R29, 0x1, -R10.reuse ;  /* 0x000000011d1da824 */ /* 0x100fe200078e0a0a */
[C---:B------:R-:W-:Y:S01]  /*12c0*/  ISETP.GT.U32.AND P2, PT, R10.reuse, R41, PT ;  /* 0x000000290a00720c */ /* 0x040fe20003f44070 */
[C---:B------:R-:W-:Y:S02]  /*12d0*/  IMAD R49, R10.reuse, R8, R49 ;  /* 0x000000080a317224 */ /* 0x040fe400078e0231 */
[--C-:B------:R-:W-:Y:S01]  /*12e0*/  @!P6 IMAD.IADD R17, R17, 0x1, -R10.reuse ;  /* 0x000000011111e824 */ /* 0x100fe200078e0a0a */
[C---:B------:R-:W-:Y:S01]  /*12f0*/  ISETP.GT.U32.AND P6, PT, R10.reuse, R23, PT ;  /* 0x000000170a00720c */ /* 0x040fe20003fc4070 */
[----:B------:R-:W-:Y:S01]  /*1300*/  @!P5 IMAD.IADD R33, R33, 0x1, -R10 ;  /* 0x000000012121d824 */ /* 0x000fe200078e0a0a */
[C---:B------:R-:W-:Y:S01]  /*1310*/  ISETP.GT.U32.AND P5, PT, R10.reuse, R45, PT ;  /* 0x0000002d0a00720c */ /* 0x040fe20003fa4070 */
[----:B------:R-:W-:Y:S02]  /*1320*/  IMAD.MOV R16, RZ, RZ, -R16 ;  /* 0x000000ffff107224 */ /* 0x000fe400078e0a10 */
[----:B------:R-:W-:Y:S01]  /*1330*/  @!P0 IMAD.IADD R37, R37, 0x1, -R10 ;  /* 0x0000000125258824 */ /* 0x000fe200078e0a0a */
[C---:B------:R-:W-:Y:S01]  /*1340*/  ISETP.GT.U32.AND P0, PT, R10.reuse, R49, PT ;  /* 0x000000310a00720c */ /* 0x040fe20003f04070 */
[----:B------:R-:W-:-:S02]  /*1350*/  IMAD R43, R10, R16, R43 ;  /* 0x000000100a2b7224 */ /* 0x000fc400078e022b */
[----:B------:R-:W-:-:S04]  /*1360*/  IMAD.HI.U32 R16, R6, R53, RZ ;  /* 0x0000003506107227 */ /* 0x000fc800078e00ff */
[----:B------:R-:W-:Y:S02]  /*1370*/  IMAD.MOV R16, RZ, RZ, -R16 ;  /* 0x000000ffff107224 */ /* 0x000fe400078e0a10 */
[----:B------:R-:W-:-:S04]  /*1380*/  IMAD.HI.U32 R5, R6, R47, RZ ;  /* 0x0000002f06057227 */ /* 0x000fc800078e00ff */
[----:B------:R-:W-:-:S04]  /*1390*/  IMAD.HI.U32 R4, R6, R55, RZ ;  /* 0x0000003706047227 */ /* 0x000fc800078e00ff */
[--C-:B------:R-:W-:Y:S01]  /*13a0*/  @!P2 IMAD.IADD R41, R41, 0x1, -R10.reuse ;  /* 0x000000012929a824 */ /* 0x100fe200078e0a0a */
[C---:B------:R-:W-:Y:S01]  /*13b0*/  ISETP.GT.U32.AND P2, PT, R10.reuse, R37, PT ;  /* 0x000000250a00720c */ /* 0x040fe20003f44070 */
[C---:B------:R-:W-:Y:S02]  /*13c0*/  IMAD R53, R10.reuse, R16, R53 ;  /* 0x000000100a357224 */ /* 0x040fe400078e0235 */
[--C-:B------:R-:W-:Y:S01]  /*13d0*/  @!P6 IMAD.IADD R23, R23, 0x1, -R10.reuse ;  /* 0x000000011717e824 */ /* 0x100fe200078e0a0a */
[C---:B------:R-:W-:Y:S01]  /*13e0*/  ISETP.GT.U32.AND P6, PT, R10.reuse, R35, PT ;  /* 0x000000230a00720c */ /* 0x040fe20003fc4070 */
[----:B------:R-:W-:Y:S01]  /*13f0*/  @!P5 IMAD.IADD R45, R45, 0x1, -R10 ;  /* 0x000000012d2dd824 */ /* 0x000fe200078e0a0a */
[----:B------:R-:W-:Y:S01]  /*1400*/  ISETP.GT.U32.AND P5, PT, R10, R41, PT ;  /* 0x000000290a00720c */ /* 0x000fe20003fa4070 */
[----:B------:R-:W-:Y:S02]  /*1410*/  IMAD.MOV R5, RZ, RZ, -R5 ;  /* 0x000000ffff057224 */ /* 0x000fe400078e0a05 */
[----:B------:R-:W-:-:S02]  /*1420*/  IMAD.MOV R16, RZ, RZ, -R4 ;  /* 0x000000ffff107224 */ /* 0x000fc400078e0a04 */
[----:B------:R-:W-:-:S04]  /*1430*/  IMAD.HI.U32 R4, R6, R61, RZ ;  /* 0x0000003d06047227 */ /* 0x000fc800078e00ff */
[--C-:B------:R-:W-:Y:S01]  /*1440*/  @!P3 IMAD.IADD R27, R27, 0x1, -R10.reuse ;  /* 0x000000011b1bb824 */ /* 0x100fe200078e0a0a */
[C---:B------:R-:W-:Y:S01]  /*1450*/  ISETP.GT.U32.AND P3, PT, R10.reuse, R39, PT ;  /* 0x000000270a00720c */ /* 0x040fe20003f64070 */
[----:B------:R-:W-:Y:S01]  /*1460*/  @!P0 IMAD.IADD R49, R49, 0x1, -R10 ;  /* 0x0000000131318824 */ /* 0x000fe200078e0a0a */
[C---:B------:R-:W-:Y:S01]  /*1470*/  ISETP.GT.U32.AND P0, PT, R10.reuse, R45, PT ;  /* 0x0000002d0a00720c */ /* 0x040fe20003f04070 */
[----:B------:R-:W-:Y:S02]  /*1480*/  IMAD R47, R10, R5, R47 ;  /* 0x000000050a2f7224 */ /* 0x000fe400078e022f */
[----:B------:R-:W-:-:S04]  /*1490*/  IMAD.HI.U32 R5, R6, R57, RZ ;  /* 0x0000003906057227 */ /* 0x000fc800078e00ff */
[----:B------:R-:W-:Y:S02]  /*14a0*/  IMAD.MOV R4, RZ, RZ, -R4 ;  /* 0x000000ffff047224 */ /* 0x000fe400078e0a04 */
[----:B------:R-:W-:Y:S02]  /*14b0*/  IMAD.MOV R5, RZ, RZ, -R5 ;  /* 0x000000ffff057224 */ /* 0x000fe400078e0a05 */
[----:B------:R-:W-:Y:S02]  /*14c0*/  IMAD R61, R10, R4, R61 ;  /* 0x000000040a3d7224 */ /* 0x000fe400078e023d */
[----:B------:R-:W-:-:S04]  /*14d0*/  IMAD.HI.U32 R4, R6, R63, RZ ;  /* 0x0000003f06047227 */ /* 0x000fc800078e00ff */
[--C-:B------:R-:W-:Y:S01]  /*14e0*/  @!P2 IMAD.IADD R37, R37, 0x1, -R10.reuse ;  /* 0x000000012525a824 */ /* 0x100fe200078e0a0a */
[C---:B------:R-:W-:Y:S01]  /*14f0*/  ISETP.GT.U32.AND P2, PT, R10.reuse, R49, PT ;  /* 0x000000310a00720c */ /* 0x040fe20003f44070 */
[C---:B------:R-:W-:Y:S02]  /*1500*/  IMAD R57, R10.reuse, R5, R57 ;  /* 0x000000050a397224 */ /* 0x040fe400078e0239 */
[----:B------:R-:W-:Y:S01]  /*1510*/  @!P6 IMAD.IADD R35, R35, 0x1, -R10 ;  /* 0x000000012323e824 */ /* 0x000fe200078e0a0a */
[----:B------:R-:W-:Y:S01]  /*1520*/  ISETP.GT.U32.AND P6, PT, R10, R47, PT ;  /* 0x0000002f0a00720c */ /* 0x000fe20003fc4070 */
[----:B------:R-:W-:-:S04]  /*1530*/  IMAD.HI.U32 R5, R6, R65, RZ ;  /* 0x0000004106057227 */ /* 0x000fc800078e00ff */
[----:B------:R-:W-:Y:S02]  /*1540*/  IMAD.MOV R4, RZ, RZ, -R4 ;  /* 0x000000ffff047224 */ /* 0x000fe400078e0a04 */
[--C-:B------:R-:W-:Y:S01]  /*1550*/  @!P1 IMAD.IADD R31, R31, 0x1, -R10.reuse ;  /* 0x000000011f1f9824 */ /* 0x100fe200078e0a0a */
[C---:B------:R-:W-:Y:S01]  /*1560*/  ISETP.GT.U32.AND P1, PT, R10.reuse, R43, PT ;  /* 0x0000002b0a00720c */ /* 0x040fe20003f24070 */
[--C-:B------:R-:W-:Y:S01]  /*1570*/  @!P3 IMAD.IADD R39, R39, 0x1, -R10.reuse ;  /* 0x000000012727b824 */ /* 0x100fe200078e0a0a */
[C---:B------:R-:W-:Y:S01]  /*1580*/  ISETP.GT.U32.AND P3, PT, R10.reuse, R35, PT ;  /* 0x000000230a00720c */ /* 0x040fe20003f64070 */
[----:B------:R-:W-:Y:S01]  /*1590*/  @!P0 IMAD.IADD R45, R45, 0x1, -R10 ;  /* 0x000000012d2d8824 */ /* 0x000fe200078e0a0a */
[C---:B------:R-:W-:Y:S01]  /*15a0*/  ISETP.GT.U32.AND P0, PT, R10.reuse, R57, PT ;  /* 0x000000390a00720c */ /* 0x040fe20003f04070 */
[----:B------:R-:W-:Y:S02]  /*15b0*/  IMAD.MOV R14, RZ, RZ, -R5 ;  /* 0x000000ffff0e7224 */ /* 0x000fe400078e0a05 */
[----:B------:R-:W-:-:S02]  /*15c0*/  IMAD R63, R10, R4, R63 ;  /* 0x000000040a3f7224 */ /* 0x000fc400078e023f */
[----:B------:R-:W-:-:S04]  /*15d0*/  IMAD.HI.U32 R4, R6, R69, RZ ;  /* 0x0000004506047227 */ /* 0x000fc800078e00ff */
[----:B------:R-:W-:-:S04]  /*15e0*/  IMAD.HI.U32 R5, R6, R71, RZ ;  /* 0x0000004706057227 */ /* 0x000fc800078e00ff */
[----:B------:R-:W-:Y:S02]  /*15f0*/  IMAD.MOV R4, RZ, RZ, -R4 ;  /* 0x000000ffff047224 */ /* 0x000fe400078e0a04 */
[----:B------:R-:W-:Y:S02]  /*1600*/  IMAD.MOV R5, RZ, RZ, -R5 ;  /* 0x000000ffff057224 */ /* 0x000fe400078e0a05 */
[--C-:B------:R-:W-:Y:S01]  /*1610*/  @!P2 IMAD.IADD R49, R49, 0x1, -R10.reuse ;  /* 0x000000013131a824 */ /* 0x100fe200078e0a0a */
[C---:B------:R-:W-:Y:S01]  /*1620*/  ISETP.GT.U32.AND P2, PT, R10.reuse, R61, PT ;  /* 0x0000003d0a00720c */ /* 0x040fe20003f44070 */
[C---:B------:R-:W-:Y:S02]  /*1630*/  IMAD R69, R10.reuse, R4, R69 ;  /* 0x000000040a457224 */ /* 0x040fe400078e0245 */
[----:B------:R-:W-:Y:S02]  /*1640*/  IMAD R71, R10, R5, R71 ;  /* 0x000000050a477224 */ /* 0x000fe400078e0247 */
[----:B------:R-:W-:-:S02]  /*1650*/  @!P6 IMAD.IADD R47, R47, 0x1, -R10 ;  /* 0x000000012f2fe824 */ /* 0x000fc400078e0a0a */
[----:B------:R-:W-:Y:S01]  /*1660*/  @!P5 IMAD.IADD R41, R41, 0x1, -R10 ;  /* 0x000000012929d824 */ /* 0x000fe200078e0a0a */
[----:B------:R-:W-:Y:S01]  /*1670*/  ISETP.GT.U32.AND P5, PT, R10, R53, PT ;  /* 0x000000350a00720c */ /* 0x000fe20003fa4070 */
[----:B------:R-:W-:-:S04]  /*1680*/  IMAD.HI.U32 R4, R6, R75, RZ ;  /* 0x0000004b06047227 */ /* 0x000fc800078e00ff */
[--C-:B------:R-:W-:Y:S01]  /*1690*/  @!P1 IMAD.IADD R43, R43, 0x1, -R10.reuse ;  /* 0x000000012b2b9824 */ /* 0x100fe200078e0a0a */
[C---:B------:R-:W-:Y:S01]  /*16a0*/  ISETP.GT.U32.AND P1, PT, R10.reuse, R39, PT ;  /* 0x000000270a00720c */ /* 0x040fe20003f24070 */
[--C-:B------:R-:W-:Y:S01]  /*16b0*/  @!P3 IMAD.IADD R35, R35, 0x1, -R10.reuse ;  /* 0x000000012323b824 */ /* 0x100fe200078e0a0a */
[C---:B------:R-:W-:Y:S01]  /*16c0*/  ISETP.GT.U32.AND P3, PT, R10.reuse, R47, PT ;  /* 0x0000002f0a00720c */ /* 0x040fe20003f64070 */
[----:B------:R-:W-:Y:S01]  /*16d0*/  @!P0 IMAD.IADD R57, R57, 0x1, -R10 ;  /* 0x0000000139398824 */ /* 0x000fe200078e0a0a */
[C---:B------:R-:W-:Y:S01]  /*16e0*/  ISETP.GT.U32.AND P0, PT, R10.reuse, R71, PT ;  /* 0x000000470a00720c */ /* 0x040fe20003f04070 */
[----:B------:R-:W-:Y:S01]  /*16f0*/  IMAD.MOV R4, RZ, RZ, -R4 ;  /* 0x000000ffff047224 */ /* 0x000fe200078e0a04 */
[----:B------:R-:W-:Y:S01]  /*1700*/  ISETP.GT.U32.AND P6, PT, R10, R43, PT ;  /* 0x0000002b0a00720c */ /* 0x000fe20003fc4070 */
[----:B------:R-:W-:-:S04]  /*1710*/  IMAD.HI.U32 R8, R6, R59, RZ ;  /* 0x0000003b06087227 */ /* 0x000fc800078e00ff */
[C---:B------:R-:W-:Y:S02]  /*1720*/  IMAD R75, R10.reuse, R4, R75 ;  /* 0x000000040a4b7224 */ /* 0x040fe400078e024b */
[----:B------:R-:W-:Y:S02]  /*1730*/  IMAD.MOV R8, RZ, RZ, -R8 ;  /* 0x000000ffff087224 */ /* 0x000fe400078e0a08 */
[--C-:B------:R-:W-:Y:S01]  /*1740*/  @!P2 IMAD.IADD R61, R61, 0x1, -R10.reuse ;  /* 0x000000013d3da824 */ /* 0x100fe200078e0a0a */
[C---:B------:R-:W-:Y:S01]  /*1750*/  ISETP.GT.U32.AND P2, PT, R10.reuse, R75, PT ;  /* 0x0000004b0a00720c */ /* 0x040fe20003f44070 */
[C---:B------:R-:W-:Y:S02]  /*1760*/  IMAD R59, R10.reuse, R8, R59 ;  /* 0x000000080a3b7224 */ /* 0x040fe400078e023b */
[--C-:B------:R-:W-:Y:S02]  /*1770*/  @!P5 IMAD.IADD R53, R53, 0x1, -R10.reuse ;  /* 0x000000013535d824 */ /* 0x100fe400078e0a0a */
[--C-:B------:R-:W-:Y:S01]  /*1780*/  @!P1 IMAD.IADD R39, R39, 0x1, -R10.reuse ;  /* 0x0000000127279824 */ /* 0x100fe200078e0a0a */
[C---:B------:R-:W-:Y:S01]  /*1790*/  ISETP.GT.U32.AND P1, PT, R10.reuse, R51, PT ;  /* 0x000000330a00720c */ /* 0x040fe20003f24070 */
[--C-:B------:R-:W-:Y:S01]  /*17a0*/  @!P3 IMAD.IADD R47, R47, 0x1, -R10.reuse ;  /* 0x000000012f2fb824 */ /* 0x100fe200078e0a0a */
[C---:B------:R-:W-:Y:S01]  /*17b0*/  ISETP.GT.U32.AND P3, PT, R10.reuse, R59, PT ;  /* 0x0000003b0a00720c */ /* 0x040fe20003f64070 */
[----:B------:R-:W-:Y:S01]  /*17c0*/  @!P0 IMAD.IADD R71, R71, 0x1, -R10 ;  /* 0x0000000147478824 */ /* 0x000fe200078e0a0a */
[C---:B------:R-:W-:Y:S01]  /*17d0*/  ISETP.GT.U32.AND P0, PT, R10.reuse, R53, PT ;  /* 0x000000350a00720c */ /* 0x040fe20003f04070 */
[----:B------:R-:W-:-:S02]  /*17e0*/  IMAD R65, R10, R14, R65 ;  /* 0x0000000e0a417224 */ /* 0x000fc400078e0241 */
[----:B------:R-:W-:-:S03]  /*17f0*/  IMAD.HI.U32 R8, R6, R73, RZ ;  /* 0x0000004906087227 */ /* 0x000fc600078e00ff */
[C---:B------:R-:W-:Y:S01]  /*1800*/  ISETP.GT.U32.AND P5, PT, R10.reuse, R65, PT ;  /* 0x000000410a00720c */ /* 0x040fe20003fa4070 */
[C---:B------:R-:W-:Y:S02]  /*1810*/  IMAD R55, R10.reuse, R16, R55 ;  /* 0x000000100a377224 */ /* 0x040fe400078e0237 */
[----:B------:R-:W-:Y:S02]  /*1820*/  IMAD.MOV R8, RZ, RZ, -R8 ;  /* 0x000000ffff087224 */ /* 0x000fe400078e0a08 */
[--C-:B------:R-:W-:Y:S01]  /*1830*/  @!P2 IMAD.IADD R75, R75, 0x1, -R10.reuse ;  /* 0x000000014b4ba824 */ /* 0x100fe200078e0a0a */
[C---:B------:R-:W-:Y:S01]  /*1840*/  ISETP.GT.U32.AND P2, PT, R10.reuse, R57, PT ;  /* 0x000000390a00720c */ /* 0x040fe20003f44070 */
[C---:B------:R-:W-:Y:S02]  /*1850*/  IMAD R73, R10.reuse, R8, R73 ;  /* 0x000000080a497224 */ /* 0x040fe400078e0249 */
[--C-:B------:R-:W-:Y:S01]  /*1860*/  @!P6 IMAD.IADD R43, R43, 0x1, -R10.reuse ;  /* 0x000000012b2be824 */ /* 0x100fe200078e0a0a */
[C---:B------:R-:W-:Y:S01]  /*1870*/  ISETP.GT.U32.AND P6, PT, R10.reuse, R55, PT ;  /* 0x000000370a00720c */ /* 0x040fe20003fc4070 */
[--C-:B------:R-:W-:Y:S01]  /*1880*/  @!P1 IMAD.IADD R51, R51, 0x1, -R10.reuse ;  /* 0x0000000133339824 */ /* 0x100fe200078e0a0a */
[C---:B------:R-:W-:Y:S01]  /*1890*/  ISETP.GT.U32.AND P1, PT, R10.reuse, R63, PT ;  /* 0x0000003f0a00720c */ /* 0x040fe20003f24070 */
[--C-:B------:R-:W-:Y:S01]  /*18a0*/  @!P3 IMAD.IADD R59, R59, 0x1, -R10.reuse ;  /* 0x000000013b3bb824 */ /* 0x100fe200078e0a0a */
[C---:B------:R-:W-:Y:S01]  /*18b0*/  ISETP.GT.U32.AND P3, PT, R10.reuse, R73, PT ;  /* 0x000000490a00720c */ /* 0x040fe20003f64070 */
[----:B------:R-:W-:Y:S01]  /*18c0*/  @!P0 IMAD.IADD R53, R53, 0x1, -R10 ;  /* 0x0000000135358824 */ /* 0x000fe200078e0a0a */
[----:B------:R-:W-:Y:S01]  /*18d0*/  ISETP.GT.U32.AND P0, PT, R10, R61, PT ;  /* 0x0000003d0a00720c */ /* 0x000fe20003f04070 */
[----:B------:R-:W-:-:S04]  /*18e0*/  IMAD.HI.U32 R6, R6, R77, RZ ;  /* 0x0000004d06067227 */ /* 0x000fc800078e00ff */
[----:B------:R-:W-:Y:S02]  /*18f0*/  IMAD.MOV R6, RZ, RZ, -R6 ;  /* 0x000000ffff067224 */ /* 0x000fe400078e0a06 */
[--C-:B------:R-:W-:Y:S01]  /*1900*/  @!P5 IMAD.IADD R65, R65, 0x1, -R10.reuse ;  /* 0x000000014141d824 */ /* 0x100fe200078e0a0a */
[----:B------:R-:W-:Y:S01]  /*1910*/  ISETP.GE.AND P5, PT, R56, UR8, PT ;  /* 0x0000000838007c0c */ /* 0x000fe2000bfa6270 */
[C---:B------:R-:W-:Y:S02]  /*1920*/  IMAD R77, R10.reuse, R6, R77 ;  /* 0x000000060a4d7224 */ /* 0x040fe400078e024d */
[--C-:B------:R-:W-:Y:S01]  /*1930*/  @!P2 IMAD.IADD R57, R57, 0x1, -R10.reuse ;  /* 0x000000013939a824 */ /* 0x100fe200078e0a0a */
[C---:B------:R-:W-:Y:S01]  /*1940*/  ISETP.GT.U32.AND P2, PT, R10.reuse, R65, PT ;  /* 0x000000410a00720c */ /* 0x040fe20003f44070 */
[--C-:B------:R-:W-:Y:S01]  /*1950*/  @!P6 IMAD.IADD R55, R55, 0x1, -R10.reuse ;  /* 0x000000013737e824 */ /* 0x100fe200078e0a0a */
[C---:B------:R-:W-:Y:S01]  /*1960*/  ISETP.GT.U32.AND P6, PT, R10.reuse, R69, PT ;  /* 0x000000450a00720c */ /* 0x040fe20003fc4070 */
[--C-:B------:R-:W-:Y:S01]  /*1970*/  @!P1 IMAD.IADD R63, R63, 0x1, -R10.reuse ;  /* 0x000000013f3f9824 */ /* 0x100fe200078e0a0a */
[C---:B------:R-:W-:Y:S01]  /*1980*/  ISETP.GT.U32.AND P1, PT, R10.reuse, R77, PT ;  /* 0x0000004d0a00720c */ /* 0x040fe20003f24070 */
[--C-:B------:R-:W-:Y:S01]  /*1990*/  @!P3 IMAD.IADD R73, R73, 0x1, -R10.reuse ;  /* 0x000000014949b824 */ /* 0x100fe200078e0a0a */
[----:B------:R-:W-:Y:S01]  /*19a0*/  ISETP.GT.U32.AND P3, PT, R10, R55, PT ;  /* 0x000000370a00720c */ /* 0x000fe20003f64070 */
[----:B------:R-:W-:Y:S01]  /*19b0*/  @!P0 IMAD.IADD R61, R61, 0x1, -R10 ;  /* 0x000000013d3d8824 */ /* 0x000fe200078e0a0a */
[----:B------:R-:W-:Y:S01]  /*19c0*/  ISETP.GE.AND P0, PT, R229, RZ, PT ;  /* 0x000000ffe500720c */ /* 0x000fe20003f06270 */
[----:B------:R-:W-:Y:S01]  /*19d0*/  IMAD.HI.U32 R13, R13, R12, RZ ;  /* 0x0000000c0d0d7227 */ /* 0x000fe200078e00ff */
[----:B------:R-:W-:-:S02]  /*19e0*/  SEL R14, RZ, 0x4, P5 ;  /* 0x00000004ff0e7807 */ /* 0x000fc40002800000 */
[C---:B------:R-:W-:Y:S01]  /*19f0*/  ISETP.GT.U32.AND P5, PT, R10.reuse, R63, PT ;  /* 0x0000003f0a00720c */ /* 0x040fe20003fa4070 */
[--C-:B------:R-:W-:Y:S01]  /*1a00*/  @!P2 IMAD.IADD R65, R65, 0x1, -R10.reuse ;  /* 0x000000014141a824 */ /* 0x100fe200078e0a0a */
[----:B------:R-:W-:Y:S01]  /*1a10*/  ISETP.GE.AND P2, PT, R227, RZ, PT ;  /* 0x000000ffe300720c */ /* 0x000fe20003f46270 */
[--C-:B------:R-:W-:Y:S01]  /*1a20*/  @!P6 IMAD.IADD R69, R69, 0x1, -R10.reuse ;  /* 0x000000014545e824 */ /* 0x100fe200078e0a0a */
[----:B------:R-:W-:Y:S01]  /*1a30*/  ISETP.GT.U32.AND P6, PT, R10, R51, PT ;  /* 0x000000330a00720c */ /* 0x000fe20003fc4070 */
[--C-:B------:R-:W-:Y:S01]  /*1a40*/  @!P1 IMAD.IADD R77, R77, 0x1, -R10.reuse ;  /* 0x000000014d4d9824 */ /* 0x100fe200078e0a0a */
[----:B------:R-:W-:Y:S01]  /*1a50*/  PLOP3.LUT P1, PT, PT, PT, UP0, 0x80, 0x0 ;  /* 0x000000000000781c */ /* 0x000fe20003f2f008 */
[--C-:B------:R-:W-:Y:S01]  /*1a60*/  @!P3 IMAD.IADD R55, R55, 0x1, -R10.reuse ;  /* 0x000000013737b824 */ /* 0x100fe200078e0a0a */
[----:B------:R-:W-:Y:S01]  /*1a70*/  ISETP.GE.AND P3, PT, R231, RZ, PT ;  /* 0x000000ffe700720c */ /* 0x000fe20003f66270 */
[----:B------:R-:W-:Y:S01]  /*1a80*/  @!P0 IMAD.MOV R19, RZ, RZ, -R19 ;  /* 0x000000ffff138224 */ /* 0x000fe200078e0a13 */
[----:B------:R-:W-:Y:S01]  /*1a90*/  ISETP.GE.AND P0, PT, R223, RZ, PT ;  /* 0x000000ffdf00720c */ /* 0x000fe20003f06270 */
[----:B------:R-:W-:Y:S01]  /*1aa0*/  IMAD.MOV R13, RZ, RZ, -R13 ;  /* 0x000000ffff0d7224 */ /* 0x000fe200078e0a0d */
[----:B------:R-:W-:Y:S01]  /*1ab0*/  SEL R14, R14, RZ, P1 ;  /* 0x000000ff0e0e7207 */ /* 0x000fe20000800000 */
[--C-:B------:R-:W-:Y:S01]  /*1ac0*/  @!P5 IMAD.IADD R63, R63, 0x1, -R10.reuse ;  /* 0x000000013f3fd824 */ /* 0x100fe200078e0a0a */
[----:B------:R-:W-:Y:S01]  /*1ad0*/  ISETP.GE.AND P1, PT, R230, RZ, PT ;  /* 0x000000ffe600720c */ /* 0x000fe20003f26270 */
[----:B------:R-:W-:Y:S01]  /*1ae0*/  @!P2 IMAD.MOV R23, RZ, RZ, -R23 ;  /* 0x000000ffff17a224 */ /* 0x000fe200078e0a17 */
[----:B------:R-:W-:Y:S01]  /*1af0*/  ISETP.GE.AND P2, PT, R221, RZ, PT ;  /* 0x000000ffdd00720c */ /* 0x000fe20003f46270 */
[----:B------:R-:W-:Y:S01]  /*1b00*/  @!P6 IMAD.IADD R51, R51, 0x1, -R10 ;  /* 0x000000013333e824 */ /* 0x000fe200078e0a0a */
[----:B------:R-:W-:Y:S01]  /*1b10*/  ISETP.GE.AND P5, PT, R228, RZ, PT ;  /* 0x000000ffe400720c */ /* 0x000fe20003fa6270 */
[----:B------:R-:W-:Y:S01]  /*1b20*/  IMAD R4, R2, R66, RZ ;  /* 0x0000004202047224 */ /* 0x000fe200078e02ff */
[----:B------:R-:W-:Y:S01]  /*1b30*/  ISETP.GT.U32.AND P6, PT, R10, R59, PT ;  /* 0x0000003b0a00720c */ /* 0x000fe20003fc4070 */
[----:B------:R-:W-:Y:S01]  /*1b40*/  @!P3 IMAD.MOV R15, RZ, RZ, -R15 ;  /* 0x000000ffff0fb224 */ /* 0x000fe200078e0a0f */
[----:B------:R-:W-:Y:S01]  /*1b50*/  ISETP.GE.AND P3, PT, R225, RZ, PT ;  /* 0x000000ffe100720c */ /* 0x000fe20003f66270 */
[----:B------:R-:W-:Y:S01]  /*1b60*/  @!P0 IMAD.MOV R29, RZ, RZ, -R29 ;  /* 0x000000ffff1d8224 */ /* 0x000fe200078e0a1d */
[----:B------:R-:W-:Y:S01]  /*1b70*/  ISETP.GE.AND P0, PT, R217, RZ, PT ;  /* 0x000000ffd900720c */ /* 0x000fe20003f06270 */
[----:B------:R-:W-:-:S02]  /*1b80*/  IMAD R5, R66, 0x2, R4 ;  /* 0x0000000242057824 */ /* 0x000fc400078e0204 */
[----:B------:R-:W-:Y:S01]  /*1b90*/  @!P1 IMAD.MOV R17, RZ, RZ, -R17 ;  /* 0x000000ffff119224 */ /* 0x000fe200078e0a11 */
[----:B------:R-:W-:Y:S01]  /*1ba0*/  ISETP.GE.AND P1, PT, R224, RZ, PT ;  /* 0x000000ffe000720c */ /* 0x000fe20003f26270 */
[----:B------:R-:W-:Y:S01]  /*1bb0*/  @!P2 IMAD.MOV R33, RZ, RZ, -R33 ;  /* 0x000000ffff21a224 */ /* 0x000fe200078e0a21 */
[----:B------:R-:W-:Y:S01]  /*1bc0*/  ISETP.GE.AND P2, PT, R215, RZ, PT ;  /* 0x000000ffd700720c */ /* 0x000fe20003f46270 */
[----:B------:R-:W-:Y:S01]  /*1bd0*/  @!P5 IMAD.MOV R21, RZ, RZ, -R21 ;  /* 0x000000ffff15d224 */ /* 0x000fe200078e0a15 */
[----:B------:R-:W-:Y:S01]  /*1be0*/  ISETP.GE.AND P5, PT, R222, RZ, PT ;  /* 0x000000ffde00720c */ /* 0x000fe20003fa6270 */
[----:B------:R-:W-:Y:S01]  /*1bf0*/  @!P6 IMAD.IADD R59, R59, 0x1, -R10 ;  /* 0x000000013b3be824 */ /* 0x000fe200078e0a0a */
        /* <DEDUP_REMOVED lines=9> */
[----:B------:R-:W-:Y:S01]  /*1c90*/  ISETP.GT.U32.AND P2, PT, R10, R71, PT ;  /* 0x000000470a00720c */ /* 0x000fe20003f44070 */
[----:B------:R-:W-:Y:S01]  /*1ca0*/  @!P5 IMAD.MOV R31, RZ, RZ, -R31 ;  /* 0x000000ffff1fd224 */ /* 0x000fe200078e0a1f */
[----:B------:R-:W-:Y:S01]  /*1cb0*/  ISETP.GE.AND P5, PT, R216, RZ, PT ;  /* 0x000000ffd800720c */ /* 0x000fe20003fa6270 */
[----:B------:R-:W-:Y:S01]  /*1cc0*/  @!P6 IMAD.IADD R69, R69, 0x1, -R10 ;  /* 0x000000014545e824 */ /* 0x000fe200078e0a0a */
[----:B------:R-:W-:Y:S01]  /*1cd0*/  ISETP.GE.AND P6, PT, R211, RZ, PT ;  /* 0x000000ffd300720c */ /* 0x000fe20003fc6270 */
[----:B------:R-:W-:Y:S01]  /*1ce0*/  @!P3 IMAD.MOV R35, RZ, RZ, -R35 ;  /* 0x000000ffff23b224 */ /* 0x000fe200078e0a23 */
[----:B------:R-:W-:Y:S01]  /*1cf0*/  ISETP.GE.AND P3, PT, R214, RZ, PT ;  /* 0x000000ffd600720c */ /* 0x000fe20003f66270 */
[----:B------:R-:W-:Y:S01]  /*1d00*/  @!P0 IMAD.MOV R49, RZ, RZ, -R49 ;  /* 0x000000ffff318224 */ /* 0x000fe200078e0a31 */
[----:B------:R-:W-:Y:S01]  /*1d10*/  ISETP.GT.U32.AND P0, PT, R10, R77, PT ;  /* 0x0000004d0a00720c */ /* 0x000fe20003f04070 */
[----:B------:R-:W-:-:S02]  /*1d20*/  IMAD R7, R66, 0x2, R6 ;  /* 0x0000000242077824 */ /* 0x000fc400078e0206 */
[----:B------:R-:W-:Y:S01]  /*1d30*/  @!P1 IMAD.MOV R37, RZ, RZ, -R37 ;  /* 0x000000ffff259224 */ /* 0x000fe200078e0a25 */
[----:B------:R-:W-:Y:S01]  /*1d40*/  ISETP.GE.AND P1, PT, R213, RZ, PT ;  /* 0x000000ffd500720c */ /* 0x000fe20003f26270 */
[--C-:B------:R-:W-:Y:S01]  /*1d50*/  @!P2 IMAD.IADD R71, R71, 0x1, -R10.reuse ;  /* 0x000000014747a824 */ /* 0x100fe200078e0a0a */
[----:B------:R-:W-:Y:S01]  /*1d60*/  ISETP.GE.AND P2, PT, R202, RZ, PT ;  /* 0x000000ffca00720c */ /* 0x000fe20003f46270 */
[----:B------:R-:W-:Y:S01]  /*1d70*/  @!P5 IMAD.MOV R41, RZ, RZ, -R41 ;  /* 0x000000ffff29d224 */ /* 0x000fe200078e0a29 */
[C---:B------:R-:W-:Y:S01]  /*1d80*/  ISETP.GT.U32.AND P5, PT, R10.reuse, R75, PT ;  /* 0x0000004b0a00720c */ /* 0x040fe20003fa4070 */
[----:B------:R-:W-:Y:S02]  /*1d90*/  @!P6 IMAD.MOV R51, RZ, RZ, -R51 ;  /* 0x000000ffff33e224 */ /* 0x000fe400078e0a33 */
[----:B------:R-:W-:Y:S01]  /*1da0*/  @!P3 IMAD.MOV R45, RZ, RZ, -R45 ;  /* 0x000000ffff2db224 */ /* 0x000fe200078e0a2d */
[----:B------:R-:W-:Y:S01]  /*1db0*/  ISETP.GT.U32.AND P3, PT, R10, R73, PT ;  /* 0x000000490a00720c */ /* 0x000fe20003f64070 */
[----:B------:R-:W-:Y:S01]  /*1dc0*/  @!P0 IMAD.IADD R77, R77, 0x1, -R10 ;  /* 0x000000014d4d8824 */ /* 0x000fe200078e0a0a */
[----:B------:R-:W-:Y:S01]  /*1dd0*/  ISETP.GE.AND P0, PT, R166, RZ, PT ;  /* 0x000000ffa600720c */ /* 0x000fe20003f06270 */
[----:B------:R-:W-:-:S02]  /*1de0*/  IMAD R8, R66, 0x2, R7 ;  /* 0x0000000242087824 */ /* 0x000fc400078e0207 */
[----:B------:R-:W-:Y:S01]  /*1df0*/  @!P1 IMAD.MOV R47, RZ, RZ, -R47 ;  /* 0x000000ffff2f9224 */ /* 0x000fe200078e0a2f */
[----:B------:R-:W-:Y:S01]  /*1e00*/  ISETP.NE.U32.AND P1, PT, R14, RZ, PT ;  /* 0x000000ff0e00720c */ /* 0x000fe20003f25070 */
[----:B------:R-:W-:Y:S02]  /*1e10*/  IMAD R14, R9, R13, R12 ;  /* 0x0000000d090e7224 */ /* 0x000fe400078e020c */
[----:B------:R-:W-:Y:S01]  /*1e20*/  @!P2 IMAD.MOV R53, RZ, RZ, -R53 ;  /* 0x000000ffff35a224 */ /* 0x000fe200078e0a35 */
[----:B------:R-:W-:Y:S01]  /*1e30*/  ISETP.GE.AND P2, PT, R165, RZ, PT ;  /* 0x000000ffa500720c */ /* 0x000fe20003f46270 */
[--C-:B------:R-:W-:Y:S01]  /*1e40*/  @!P5 IMAD.IADD R75, R75, 0x1, -R10.reuse ;  /* 0x000000014b4bd824 */ /* 0x100fe200078e0a0a */
[----:B------:R-:W-:Y:S01]  /*1e50*/  ISETP.GT.U32.AND P6, PT, R9, R14, PT ;  /* 0x0000000e0900720c */ /* 0x000fe20003fc4070 */
[----:B------:R-:W-:Y:S01]  /*1e60*/  @!P3 IMAD.IADD R73, R73, 0x1, -R10 ;  /* 0x000000014949b824 */ /* 0x000fe200078e0a0a */
[----:B------:R-:W-:Y:S01]  /*1e70*/  ISETP.GE.AND P3, PT, R201, RZ, PT ;  /* 0x000000ffc900720c */ /* 0x000fe20003f66270 */
[----:B------:R-:W-:Y:S01]  /*1e80*/  @!P0 IMAD.MOV R59, RZ, RZ, -R59 ;  /* 0x000000ffff3b8224 */ /* 0x000fe200078e0a3b */
[----:B------:R-:W-:Y:S01]  /*1e90*/  ISETP.GE.AND P5, PT, R200, RZ, PT ;  /* 0x000000ffc800720c */ /* 0x000fe20003fa6270 */
[----:B------:R-:W-:Y:S01]  /*1ea0*/  IMAD R199, R66, 0x2, R8 ;  /* 0x0000000242c77824 */ /* 0x000fe200078e0208 */
[----:B------:R-:W-:-:S03]  /*1eb0*/  ISETP.GE.AND P0, PT, R163, RZ, PT ;  /* 0x000000ffa300720c */ /* 0x000fc60003f06270 */
[----:B------:R-:W-:Y:S02]  /*1ec0*/  IMAD R198, R66, 0x2, R199 ;  /* 0x0000000242c67824 */ /* 0x000fe400078e02c7 */
[----:B------:R-:W-:Y:S01]  /*1ed0*/  @!P2 IMAD.MOV R61, RZ, RZ, -R61 ;  /* 0x000000ffff3da224 */ /* 0x000fe200078e0a3d */
[----:B------:R-:W-:Y:S01]  /*1ee0*/  ISETP.GE.AND P2, PT, R207, UR12, PT ;  /* 0x0000000ccf007c0c */ /* 0x000fe2000bf46270 */
[----:B------:R-:W-:Y:S01]  /*1ef0*/  @!P6 IMAD.IADD R14, R14, 0x1, -R9 ;  /* 0x000000010e0ee824 */ /* 0x000fe200078e0a09 */
[----:B------:R-:W-:Y:S01]  /*1f00*/  ISETP.GE.AND P6, PT, R56, UR12, PT ;  /* 0x0000000c38007c0c */ /* 0x000fe2000bfc6270 */
[----:B------:R-:W-:Y:S01]  /*1f10*/  @!P3 IMAD.MOV R55, RZ, RZ, -R55 ;  /* 0x000000ffff37b224 */ /* 0x000fe200078e0a37 */
[----:B------:R-:W-:Y:S01]  /*1f20*/  SEL R10, RZ, UR6, P2 ;  /* 0x00000006ff0a7c07 */ /* 0x000fe20009000000 */
[----:B------:R-:W-:Y:S01]  /*1f30*/  @!P5 IMAD.MOV R57, RZ, RZ, -R57 ;  /* 0x000000ffff39d224 */ /* 0x000fe200078e0a39 */
[----:B------:R-:W-:Y:S01]  /*1f40*/  ISETP.GE.AND P3, PT, R164, RZ, PT ;  /* 0x000000ffa400720c */ /* 0x000fe20003f66270 */
[----:B------:R-:W-:Y:S01]  /*1f50*/  @!P0 IMAD.MOV R65, RZ, RZ, -R65 ;  /* 0x000000ffff418224 */ /* 0x000fe200078e0a41 */
[----:B------:R-:W-:Y:S01]  /*1f60*/  ISETP.GE.AND P5, PT, R162, RZ, PT ;  /* 0x000000ffa200720c */ /* 0x000fe20003fa6270 */
[----:B------:R-:W-:Y:S01]  /*1f70*/  IMAD R197, R66, 0x2, R198 ;  /* 0x0000000242c57824 */ /* 0x000fe200078e02c6 */
[----:B------:R-:W-:-:S02]  /*1f80*/  ISETP.GT.U32.AND P0, PT, R9, R14, PT ;  /* 0x0000000e0900720c */ /* 0x000fc40003f04070 */
[----:B------:R-:W-:Y:S01]  /*1f90*/  ISETP.GE.AND P2, PT, R160, RZ, PT ;  /* 0x000000ffa000720c */ /* 0x000fe20003f46270 */
[----:B------:R-:W-:Y:S01]  /*1fa0*/  IMAD R196, R66, 0x2, R197 ;  /* 0x0000000242c47824 */ /* 0x000fe200078e02c5 */
[----:B------:R-:W-:Y:S01]  /*1fb0*/  SEL R11, RZ, UR6, P6 ;  /* 0x00000006ff0b7c07 */ /* 0x000fe2000b000000 */
[----:B------:R-:W-:Y:S01]  /*1fc0*/  IMAD.SHL.U32 R12, R197, 0x4, RZ ;  /* 0x00000004c50c7824 */ /* 0x000fe200078e00ff */
[----:B------:R-:W-:Y:S01]  /*1fd0*/  ISETP.NE.U32.AND P6, PT, R10, RZ, PT ;  /* 0x000000ff0a00720c */ /* 0x000fe20003fc5070 */
[----:B------:R-:W-:Y:S01]  /*1fe0*/  IMAD R195, R66, 0x2, R196 ;  /* 0x0000000242c37824 */ /* 0x000fe200078e02c4 */
[----:B------:R-:W-:Y:S01]  /*1ff0*/  LOP3.LUT R10, RZ, R139, RZ, 0x33, !PT ;  /* 0x0000008bff0a7212 */ /* 0x000fe200078e33ff */
[----:B------:R-:W-:Y:S01]  /*2000*/  @!P3 IMAD.MOV R63, RZ, RZ, -R63 ;  /* 0x000000ffff3fb224 */ /* 0x000fe200078e0a3f */
[----:B------:R-:W-:Y:S01]  /*2010*/  ISETP.GE.AND P3, PT, R161, RZ, PT ;  /* 0x000000ffa100720c */ /* 0x000fe20003f66270 */
[----:B------:R-:W-:Y:S01]  /*2020*/  @!P5 IMAD.MOV R69, RZ, RZ, -R69 ;  /* 0x000000ffff45d224 */ /* 0x000fe200078e0a45 */
[----:B------:R-:W-:Y:S01]  /*2030*/  ISETP.GE.AND P5, PT, R159, RZ, PT ;  /* 0x000000ff9f00720c */ /* 0x000fe20003fa6270 */
[----:B------:R-:W-:Y:S01]  /*2040*/  @!P0 IMAD.IADD R14, R14, 0x1, -R9 ;  /* 0x000000010e0e8824 */ /* 0x000fe200078e0a09 */
[----:B------:R-:W-:Y:S01]  /*2050*/  ISETP.GE.AND P0, PT, R157, RZ, PT ;  /* 0x000000ff9d00720c */ /* 0x000fe20003f06270 */
[----:B------:R-:W-:Y:S01]  /*2060*/  @!P2 IMAD.MOV R73, RZ, RZ, -R73 ;  /* 0x000000ffff49a224 */ /* 0x000fe200078e0a49 */
[----:B------:R-:W-:Y:S01]  /*2070*/  ISETP.GE.AND P2, PT, R158, RZ, PT ;  /* 0x000000ff9e00720c */ /* 0x000fe20003f46270 */
[----:B------:R-:W-:-:S02]  /*2080*/  IMAD R194, R66, 0x2, R195 ;  /* 0x0000000242c27824 */ /* 0x000fc400078e02c3 */
[----:B------:R-:W-:Y:S02]  /*2090*/  IMAD.MOV.U32 R233, RZ, RZ, R14 ;  /* 0x000000ffffe97224 */ /* 0x000fe400078e000e */
[----:B------:R-:W-:Y:S02]  /*20a0*/  IMAD R167, R66, 0x2, R194 ;  /* 0x0000000242a77824 */ /* 0x000fe400078e02c2 */
[----:B------:R-:W-:Y:S01]  /*20b0*/  @!P3 IMAD.MOV R71, RZ, RZ, -R71 ;  /* 0x000000ffff47b224 */ /* 0x000fe200078e0a47 */
[----:B------:R-:W-:Y:S01]  /*20c0*/  ISETP.NE.U32.AND P3, PT, R11, RZ, PT ;  /* 0x000000ff0b00720c */ /* 0x000fe20003f65070 */
[----:B------:R-:W-:Y:S02]  /*20d0*/  @!P5 IMAD.MOV R75, RZ, RZ, -R75 ;  /* 0x000000ffff4bd224 */ /* 0x000fe400078e0a4b */
[----:B------:R-:W-:Y:S01]  /*20e0*/  @!P0 IMAD.MOV R79, RZ, RZ, -R79 ;  /* 0x000000ffff4f8224 */ /* 0x000fe200078e0a4f */
[----:B------:R-:W-:Y:S01]  /*20f0*/  ISETP.NE.AND P0, PT, R139, RZ, PT ;  /* 0x000000ff8b00720c */ /* 0x000fe20003f05270 */
[----:B------:R-:W-:Y:S01]  /*2100*/  @!P2 IMAD.MOV R77, RZ, RZ, -R77 ;  /* 0x000000ffff4da224 */ /* 0x000fe200078e0a4d */
[----:B------:R-:W-:Y:S01]  /*2110*/  ISETP.GE.AND P2, PT, R232, RZ, PT ;  /* 0x000000ffe800720c */ /* 0x000fe20003f46270 */
[----:B------:R-:W-:Y:S01]  /*2120*/  IMAD R18, R66, 0x2, R167 ;  /* 0x0000000242127824 */ /* 0x000fe200078e02a7 */
[----:B------:R-:W-:Y:S01]  /*2130*/  SEL R58, R10, R15, !P0 ;  /* 0x0000000f0a3a7207 */ /* 0x000fe20004000000 */
[----:B------:R-:W-:Y:S01]  /*2140*/  IMAD.SHL.U32 R11, R198, 0x4, RZ ;  /* 0x00000004c60b7824 */ /* 0x000fe200078e00ff */
[----:B------:R-:W-:Y:S01]  /*2150*/  SEL R17, R10, R17, !P0 ;  /* 0x000000110a117207 */ /* 0x000fe20004000000 */
        /* <DEDUP_REMOVED lines=9> */
[C---:B------:R-:W-:Y:S01]  /*21f0*/  SEL R64, R10.reuse, R27, !P0 ;  /* 0x0000001b0a407207 */ /* 0x040fe20004000000 */
[----:B------:R-:W-:Y:S01]  /*2200*/  @!P2 IMAD.MOV R233, RZ, RZ, -R233 ;  /* 0x000000ffffe9a224 */ /* 0x000fe200078e0ae9 */
[----:B------:R-:W-:Y:S01]  /*2210*/  SEL R29, R10, R29, !P0 ;  /* 0x0000001d0a1d7207 */ /* 0x000fe20004000000 */
[----:B------:R-:W-:Y:S01]  /*2220*/  IMAD R26, R66, 0x2, R24 ;  /* 0x00000002421a7824 */ /* 0x000fe200078e0218 */
[C---:B------:R-:W-:Y:S01]  /*2230*/  SEL R68, R10.reuse, R31, !P0 ;  /* 0x0000001f0a447207 */ /* 0x040fe20004000000 */
[----:B------:R-:W-:Y:S01]  /*2240*/  IMAD.SHL.U32 R14, R195, 0x4, RZ ;  /* 0x00000004c30e7824 */ /* 0x000fe200078e00ff */
[----:B------:R-:W-:Y:S01]  /*2250*/  SEL R33, R10, R33, !P0 ;  /* 0x000000210a217207 */ /* 0x000fe20004000000 */
[----:B------:R-:W-:Y:S01]  /*2260*/  IMAD R28, R66, 0x2, R26 ;  /* 0x00000002421c7824 */ /* 0x000fe200078e021a */
[----:B------:R-:W-:Y:S01]  /*2270*/  SEL R70, R10, R35, !P0 ;  /* 0x000000230a467207 */ /* 0x000fe20004000000 */
[----:B------:R-:W-:Y:S01]  /*2280*/  IMAD R58, R58, UR9, RZ ;  /* 0x000000093a3a7c24 */ /* 0x000fe2000f8e02ff */
        /* <DEDUP_REMOVED lines=22> */
[C---:B------:R-:W-:Y:S01]  /*23f0*/  SEL R82, R10.reuse, R59, !P0 ;  /* 0x0000003b0a527207 */ /* 0x040fe20004000000 */
        /* <DEDUP_REMOVED lines=19> */
[----:B------:R-:W-:Y:S01]  /*2530*/  ISETP.NE.AND P0, PT, R138, RZ, PT ;  /* 0x000000ff8a00720c */ /* 0x000fe20003f05270 */
[----:B------:R-:W-:Y:S01]  /*2540*/  IMAD.SHL.U32 R10, R199, 0x4, RZ ;  /* 0x00000004c70a7824 */ /* 0x000fe200078e00ff */
[----:B------:R-:W-:Y:S01]  /*2550*/  IADD3 R118, P5, R9, UR14, RZ ;  /* 0x0000000e09767c10 */ /* 0x000fe2000ffbe0ff */
[----:B------:R-:W-:-:S02]  /*2560*/  IMAD R52, R66, 0x2, R50 ;  /* 0x0000000242347824 */ /* 0x000fc400078e0232 */
[----:B------:R-:W-:Y:S01]  /*2570*/  IMAD R71, R37, UR9, RZ ;  /* 0x0000000925477c24 */ /* 0x000fe2000f8e02ff */
[----:B------:R-:W-:Y:S01]  /*2580*/  LEA.HI.X.SX32 R16, R156, UR15, 0x2, P5 ;  /* 0x0000000f9c107c11 */ /* 0x000fe2000a8f16ff */
[----:B------:R-:W-:Y:S02]  /*2590*/  IMAD R54, R66, 0x2, R52 ;  /* 0x0000000242367824 */ /* 0x000fe400078e0234 */
[----:B------:R-:W-:Y:S02]  /*25a0*/  IMAD R72, R72, UR9, RZ ;  /* 0x0000000948487c24 */ /* 0x000fe4000f8e02ff */
[----:B------:R-:W-:Y:S02]  /*25b0*/  IMAD R56, R66, 0x2, R54 ;  /* 0x0000000242387824 */ /* 0x000fe400078e0236 */
[----:B------:R-:W-:Y:S01]  /*25c0*/  @!P0 LOP3.LUT R233, RZ, R138, RZ, 0x33, !PT ;  /* 0x0000008affe98212 */ /* 0x000fe200078e33ff */
[----:B------:R-:W-:Y:S02]  /*25d0*/  IMAD R74, R74, UR9, RZ ;  /* 0x000000094a4a7c24 */ /* 0x000fe4000f8e02ff */
[----:B------:R-:W-:-:S02]  /*25e0*/  IMAD R73, R41, UR9, RZ ;  /* 0x0000000929497c24 */ /* 0x000fc4000f8e02ff */
[----:B------:R-:W-:Y:S02]  /*25f0*/  IMAD R233, R233, UR13, RZ ;  /* 0x0000000de9e97c24 */ /* 0x000fe4000f8e02ff */
[----:B------:R-:W-:Y:S02]  /*2600*/  IMAD R75, R45, UR9, RZ ;  /* 0x000000092d4b7c24 */ /* 0x000fe4000f8e02ff */
[----:B------:R-:W-:Y:S02]  /*2610*/  IMAD.SHL.U32 R234, R233, 0x4, RZ ;  /* 0x00000004e9ea7824 */ /* 0x000fe400078e00ff */
[----:B------:R-:W-:Y:S02]  /*2620*/  IMAD R77, R49, UR9, RZ ;  /* 0x00000009314d7c24 */ /* 0x000fe4000f8e02ff */
[----:B------:R-:W-:Y:S01]  /*2630*/  IMAD R76, R76, UR9, RZ ;  /* 0x000000094c4c7c24 */ /* 0x000fe2000f8e02ff */
[----:B------:R-:W-:Y:S01]  /*2640*/  IADD3 R151, P0, R234, UR10, RZ ;  /* 0x0000000aea977c10 */ /* 0x000fe2000ff1e0ff */
[----:B------:R-:W-:-:S02]  /*2650*/  IMAD R78, R78, UR9, RZ ;  /* 0x000000094e4e7c24 */ /* 0x000fc4000f8e02ff */
[----:B------:R-:W-:Y:S01]  /*2660*/  IMAD R80, R80, UR9, RZ ;  /* 0x0000000950507c24 */ /* 0x000fe2000f8e02ff */
[----:B------:R-:W-:Y:S01]  /*2670*/  LEA.HI.X.SX32 R17, R233, UR11, 0x2, P0 ;  /* 0x0000000be9117c11 */ /* 0x000fe200080f16ff */
[----:B------:R-:W-:Y:S01]  /*2680*/  IMAD R79, R53, UR9, RZ ;  /* 0x00000009354f7c24 */ /* 0x000fe2000f8e02ff */
[-C--:B------:R-:W-:Y:S01]  /*2690*/  LEA R136, P0, R18, R151.reuse, 0x2 ;  /* 0x0000009712887211 */ /* 0x080fe200078010ff */
[----:B------:R-:W-:Y:S01]  /*26a0*/  IMAD R81, R81, UR9, RZ ;  /* 0x0000000951517c24 */ /* 0x000fe2000f8e02ff */
[----:B------:R-:W-:Y:S01]  /*26b0*/  LEA R132, P2, R20, R151, 0x2 ;  /* 0x0000009714847211 */ /* 0x000fe200078410ff */
[----:B------:R-:W-:Y:S01]  /*26c0*/  IMAD R83, R83, UR9, RZ ;  /* 0x0000000953537c24 */ /* 0x000fe2000f8e02ff */
[----:B------:R-:W-:Y:S01]  /*26d0*/  LEA.HI.X.SX32 R137, R18, R17, 0x2, P0 ;  /* 0x0000001112897211 */ /* 0x000fe200000f16ff */
        /* <DEDUP_REMOVED lines=18> */
[----:B------:R-:W-:Y:S01]  /*2800*/  IMAD.SHL.U32 R15, R194, 0x4, RZ ;  /* 0x00000004c20f7824 */ /* 0x000fe200078e00ff */
[----:B------:R-:W-:-:S02]  /*2810*/  LEA.HI.X.SX32 R181, R28, R17, 0x2, P2 ;  /* 0x000000111cb57211 */ /* 0x000fc400010f16ff */
[----:B------:R-:W-:Y:S02]  /*2820*/  LEA R184, P2, R32, R151, 0x2 ;  /* 0x0000009720b87211 */ /* 0x000fe400078410ff */
[----:B------:R-:W-:Y:S02]  /*2830*/  LEA.HI.X.SX32 R183, R30, R17, 0x2, P0 ;  /* 0x000000111eb77211 */ /* 0x000fe400000f16ff */
[----:B------:R-:W-:Y:S02]  /*2840*/  LEA R144, P0, R34, R151, 0x2 ;  /* 0x0000009722907211 */ /* 0x000fe400078010ff */
[----:B------:R-:W-:Y:S02]  /*2850*/  LEA.HI.X.SX32 R185, R32, R17, 0x2, P2 ;  /* 0x0000001120b97211 */ /* 0x000fe400010f16ff */
[----:B------:R-:W-:Y:S02]  /*2860*/  LEA R152, P2, R36, R151, 0x2 ;  /* 0x0000009724987211 */ /* 0x000fe400078410ff */
        /* <DEDUP_REMOVED lines=25> */
[C---:B------:R-:W-:Y:S02]  /*2a00*/  LEA R186, P0, R6.reuse, R151, 0x2 ;  /* 0x0000009706ba7211 */ /* 0x040fe400078010ff */
[----:B------:R-:W-:Y:S01]  /*2a10*/  LEA.HI.X.SX32 R191, R5, R17, 0x2, P2 ;  /* 0x0000001105bf7211 */ /* 0x000fe200010f16ff */
[----:B------:R-:W-:Y:S01]  /*2a20*/  @!PT LDS RZ, [RZ] ;  /* 0x00000000fffff984 */ /* 0x000fe20000000800 */
[----:B------:R-:W-:Y:S01]  /*2a30*/  @!PT LDS RZ, [RZ] ;  /* 0x00000000fffff984 */ /* 0x000fe20000000800 */
[----:B------:R-:W-:Y:S01]  /*2a40*/  @!PT LDS RZ, [RZ] ;  /* 0x00000000fffff984 */ /* 0x000fe20000000800 */
[----:B------:R1:W-:Y:S01]  /*2a50*/  LDGSTS.E [R243], desc[UR16][R192.64], P4 ;  /* 0x00000000c0f37fae */ /* 0x0003e2000a121850 */
[C---:B------:R-:W-:Y:S02]  /*2a60*/  LEA R178, P2, R7.reuse, R151, 0x2 ;  /* 0x0000009707b27211 */ /* 0x040fe400078410ff */
[----:B------:R-:W-:Y:S01]  /*2a70*/  LEA.HI.X.SX32 R187, R6, R17, 0x2, P0 ;  /* 0x0000001106bb7211 */ /* 0x000fe200000f16ff */
[----:B------:R2:W-:Y:S01]  /*2a80*/  LDGSTS.E [R243+0x8], desc[UR16][R190.64], P6 ;  /* 0x00008000bef37fae */ /* 0x0005e2000b121850 */
[----:B------:R-:W-:Y:S02]  /*2a90*/  LEA R128, P0, R8, R151, 0x2 ;  /* 0x0000009708807211 */ /* 0x000fe400078010ff */
[----:B------:R-:W-:-:S02]  /*2aa0*/  LEA.HI.X.SX32 R179, R7, R17, 0x2, P2 ;  /* 0x0000001107b37211 */ /* 0x000fc400010f16ff */
[----:B------:R-:W-:Y:S02]  /*2ab0*/  IADD3 R134, P2, R10, R151, RZ ;  /* 0x000000970a867210 */ /* 0x000fe40007f5e0ff */
[----:B------:R-:W-:Y:S02]  /*2ac0*/  LEA.HI.X.SX32 R129, R8, R17, 0x2, P0 ;  /* 0x0000001108817211 */ /* 0x000fe400000f16ff */
[----:B------:R-:W-:Y:S02]  /*2ad0*/  IADD3 R172, P0, R11, R151, RZ ;  /* 0x000000970bac7210 */ /* 0x000fe40007f1e0ff */
[----:B------:R-:W-:Y:S02]  /*2ae0*/  LEA.HI.X.SX32 R135, R199, R17, 0x2, P2 ;  /* 0x00000011c7877211 */ /* 0x000fe400010f16ff */
[----:B------:R-:W-:Y:S02]  /*2af0*/  IADD3 R148, P2, R12, R151, RZ ;  /* 0x000000970c947210 */ /* 0x000fe40007f5e0ff */
[----:B------:R-:W-:-:S02]  /*2b00*/  LEA.HI.X.SX32 R173, R198, R17, 0x2, P0 ;  /* 0x00000011c6ad7211 */ /* 0x000fc400000f16ff */
[----:B------:R-:W-:Y:S02]  /*2b10*/  IADD3 R120, P0, R13, R151, RZ ;  /* 0x000000970d787210 */ /* 0x000fe40007f1e0ff */
[----:B------:R-:W-:Y:S02]  /*2b20*/  LEA.HI.X.SX32 R149, R197, R17, 0x2, P2 ;  /* 0x00000011c5957211 */ /* 0x000fe400010f16ff */
[----:B------:R-:W-:Y:S02]  /*2b30*/  IADD3 R140, P2, R14, R151, RZ ;  /* 0x000000970e8c7210 */ /* 0x000fe40007f5e0ff */
[-C--:B------:R-:W-:Y:S02]  /*2b40*/  LEA.HI.X.SX32 R121, R196, R17.reuse, 0x2, P0 ;  /* 0x00000011c4797211 */ /* 0x080fe400000f16ff */
[----:B------:R-:W-:Y:S02]  /*2b50*/  LEA R22, P0, R58, R118, 0x2 ;  /* 0x000000763a167211 */ /* 0x000fe400078010ff */
[----:B------:R-:W-:-:S02]  /*2b60*/  LEA.HI.X.SX32 R141, R195, R17, 0x2, P2 ;  /* 0x00000011c38d7211 */ /* 0x000fc400010f16ff */
[----:B------:R-:W-:Y:S02]  /*2b70*/  LEA R26, P2, R60, R118, 0x2 ;  /* 0x000000763c1a7211 */ /* 0x000fe400078410ff */
[----:B------:R-:W-:Y:S02]  /*2b80*/  LEA.HI.X.SX32 R23, R58, R16, 0x2, P0 ;  /* 0x000000103a177211 */ /* 0x000fe400000f16ff */
[-C--:B------:R-:W-:Y:S02]  /*2b90*/  LEA R24, P5, R59, R118.reuse, 0x2 ;  /* 0x000000763b187211 */ /* 0x080fe400078a10ff */
[----:B------:R-:W-:Y:S02]  /*2ba0*/  LEA R28, P0, R61, R118, 0x2 ;  /* 0x000000763d1c7211 */ /* 0x000fe400078010ff */
[----:B------:R-:W-:Y:S02]  /*2bb0*/  LEA.HI.X.SX32 R27, R60, R16, 0x2, P2 ;  /* 0x000000103c1b7211 */ /* 0x000fe400010f16ff */
[----:B------:R-:W-:-:S02]  /*2bc0*/  LEA R32, P2, R63, R118, 0x2 ;  /* 0x000000763f207211 */ /* 0x000fc400078410ff */
[-C--:B------:R-:W-:Y:S02]  /*2bd0*/  LEA.HI.X.SX32 R25, R59, R16.reuse, 0x2, P5 ;  /* 0x000000103b197211 */ /* 0x080fe400028f16ff */
        /* <DEDUP_REMOVED lines=54> */
[----:B------:R-:W-:Y:S02]  /*2f40*/  ISETP.GE.AND P5, PT, R251, UR12, PT ;  /* 0x0000000cfb007c0c */ /* 0x000fe4000bfa6270 */
[-C--:B------:R-:W-:Y:S02]  /*2f50*/  LEA.HI.X.SX32 R117, R90, R16.reuse, 0x2, P0 ;  /* 0x000000105a757211 */ /* 0x080fe400000f16ff */
[----:B------:R-:W-:Y:S01]  /*2f60*/  LEA.HI.X.SX32 R119, R91, R16, 0x2, P2 ;  /* 0x000000105b777211 */ /* 0x000fe200010f16ff */
[----:B------:R-:W-:Y:S01]  /*2f70*/  IMAD.SHL.U32 R16, R167, 0x4, RZ ;  /* 0x00000004a7107824 */ /* 0x000fe200078e00ff */
[----:B------:R-:W-:Y:S02]  /*2f80*/  ISETP.GE.AND P0, PT, R248, UR12, PT ;  /* 0x0000000cf8007c0c */ /* 0x000fe4000bf06270 */
[----:B------:R-:W-:-:S02]  /*2f90*/  SEL R203, RZ, UR6, P5 ;  /* 0x00000006ffcb7c07 */ /* 0x000fc4000a800000 */
[-C--:B------:R-:W-:Y:S02]  /*2fa0*/  IADD3 R154, P5, R15, R151.reuse, RZ ;  /* 0x000000970f9a7210 */ /* 0x080fe40007fbe0ff */
[----:B------:R-:W-:Y:S02]  /*2fb0*/  SEL R204, RZ, UR6, P0 ;  /* 0x00000006ffcc7c07 */ /* 0x000fe40008000000 */
[----:B------:R-:W-:Y:S02]  /*2fc0*/  IADD3 R150, P0, R16, R151, RZ ;  /* 0x0000009710967210 */ /* 0x000fe40007f1e0ff */
[----:B------:R-:W-:Y:S02]  /*2fd0*/  ISETP.GE.AND P2, PT, R246, UR12, PT ;  /* 0x0000000cf6007c0c */ /* 0x000fe4000bf46270 */
[----:B------:R-:W-:Y:S02]  /*2fe0*/  LEA.HI.X.SX32 R155, R194, R17, 0x2, P5 ;  /* 0x00000011c29b7211 */ /* 0x000fe400028f16ff */
[----:B------:R-:W-:-:S02]  /*2ff0*/  ISETP.NE.U32.AND P5, PT, R203, RZ, PT ;  /* 0x000000ffcb00720c */ /* 0x000fc40003fa5070 */
[----:B------:R-:W-:Y:S02]  /*3000*/  LEA.HI.X.SX32 R151, R167, R17, 0x2, P0 ;  /* 0x00000011a7977211 */ /* 0x000fe400000f16ff */
[----:B------:R-:W-:Y:S02]  /*3010*/  ISETP.NE.U32.AND P0, PT, R204, RZ, PT ;  /* 0x000000ffcc00720c */ /* 0x000fe40003f05070 */
[----:B------:R-:W-:Y:S02]  /*3020*/  ISETP.GE.AND P4, PT, R206, UR12, PT ;  /* 0x0000000cce007c0c */ /* 0x000fe4000bf86270 */
[----:B------:R-:W-:Y:S02]  /*3030*/  SEL R205, RZ, UR6, P2 ;  /* 0x00000006ffcd7c07 */ /* 0x000fe40009000000 */
[----:B------:R-:W-:Y:S02]  /*3040*/  ISETP.GE.AND P6, PT, R250, UR12, PT ;  /* 0x0000000cfa007c0c */ /* 0x000fe4000bfc6270 */
[----:B------:R-:W-:Y:S01]  /*3050*/  SEL R17, RZ, UR6, P4 ;  /* 0x00000006ff117c07 */ /* 0x000fe2000a000000 */
[----:B------:R3:W-:Y:S01]  /*3060*/  LDGSTS.E [R243+0x2000], desc[UR16][R188.64], P5 ;  /* 0x02000000bcf37fae */ /* 0x0007e2000a921850 */
[----:B------:R-:W-:-:S02]  /*3070*/  ISETP.NE.U32.AND P2, PT, R205, RZ, PT ;  /* 0x000000ffcd00720c */ /* 0x000fc40003f45070 */
[----:B------:R-:W-:Y:S01]  /*3080*/  ISETP.GE.AND P4, PT, R249, UR12, PT ;  /* 0x0000000cf9007c0c */ /* 0x000fe2000bf86270 */
[----:B------:R4:W-:Y:S01]  /*3090*/  LDGSTS.E [R243+0x2008], desc[UR16][R180.64], P0 ;  /* 0x02008000b4f37fae */ /* 0x0009e20008121850 */
[----:B------:R-:W-:Y:S02]  /*30a0*/  SEL R203, RZ, UR6, P6 ;  /* 0x00000006ffcb7c07 */ /* 0x000fe4000b000000 */
[----:B------:R-:W-:Y:S02]  /*30b0*/  ISETP.NE.U32.AND P6, PT, R17, RZ, PT ;  /* 0x000000ff1100720c */ /* 0x000fe40003fc5070 */
[----:B------:R-:W-:Y:S02]  /*30c0*/  LOP3.LUT R204, R0, 0x10, RZ, 0x3c, !PT ;  /* 0x0000001000cc7812 */ /* 0x000fe400078e3cff */
[----:B------:R-:W-:Y:S02]  /*30d0*/  SEL R17, RZ, UR6, P4 ;  /* 0x00000006ff117c07 */ /* 0x000fe4000a000000 */
[----:B------:R-:W-:Y:S01]  /*30e0*/  ISETP.NE.U32.AND P4, PT, R203, RZ, PT ;  /* 0x000000ffcb00720c */ /* 0x000fe20003f85070 */
[----:B------:R-:W-:Y:S01]  /*30f0*/  VIADD R236, R204, UR7 ;  /* 0x00000007ccec7c36 */ /* 0x000fe20008000000 */
[----:B------:R-:W-:-:S02]  /*3100*/  ISETP.NE.U32.AND P0, PT, R17, RZ, PT ;  /* 0x000000ff1100720c */ /* 0x000fc40003f05070 */
[----:B------:R-:W-:Y:S02]  /*3110*/  LOP3.LUT R17, R2, 0xa, RZ, 0xfc, !PT ;  /* 0x0000000a02117812 */ /* 0x000fe400078efcff */
[----:B------:R-:W-:Y:S01]  /*3120*/  ISETP.GE.AND P5, PT, R208, UR12, PT ;  /* 0x0000000cd0007c0c */ /* 0x000fe2000bfa6270 */
[----:B------:R5:W-:Y:S01]  /*3130*/  LDGSTS.E [R236], desc[UR16][R186.64], P2 ;  /* 0x00000000baec7fae */ /* 0x000be20009121850 */
[----:B------:R-:W-:Y:S02]  /*3140*/  ISETP.GE.AND P2, PT, R17, UR12, PT ;  /* 0x0000000c11007c0c */ /* 0x000fe4000bf46270 */
[----:B------:R-:W-:Y:S01]  /*3150*/  SEL R203, RZ, UR6, P5 ;  /* 0x00000006ffcb7c07 */ /* 0x000fe2000a800000 */
[----:B------:R5:W-:Y:S01]  /*3160*/  LDGSTS.E [R236+0x8], desc[UR16][R178.64], P6 ;  /* 0x00008000b2ec7fae */ /* 0x000be2000b121850 */
[----:B------:R-:W-:Y:S02]  /*3170*/  ISETP.GE.AND P6, PT, R247, UR12, PT ;  /* 0x0000000cf7007c0c */ /* 0x000fe4000bfc6270 */
[----:B------:R-:W-:Y:S01]  /*3180*/  LOP3.LUT R204, R2, 0xc, RZ, 0xfc, !PT ;  /* 0x0000000c02cc7812 */ /* 0x000fe200078efcff */
[----:B------:R5:W-:Y:S01]  /*3190*/  LDGSTS.E [R236+0x2000], desc[UR16][R182.64], P4 ;  /* 0x02000000b6ec7fae */ /* 0x000be2000a121850 */
[----:B------:R-:W-:-:S02]  /*31a0*/  SEL R17, RZ, UR6, P2 ;  /* 0x00000006ff117c07 */ /* 0x000fc40009000000 */
[----:B------:R-:W-:Y:S01]  /*31b0*/  ISETP.NE.U32.AND P5, PT, R203, RZ, PT ;  /* 0x000000ffcb00720c */ /* 0x000fe20003fa5070 */
[----:B------:R5:W-:Y:S01]  /*31c0*/  LDGSTS.E [R236+0x2008], desc[UR16][R184.64], P0 ;  /* 0x02008000b8ec7fae */ /* 0x000be20008121850 */
[----:B------:R-:W-:Y:S02]  /*31d0*/  ISETP.GE.AND P2, PT, R245, UR12, PT ;  /* 0x0000000cf5007c0c */ /* 0x000fe4000bf46270 */
[----:B------:R-:W-:Y:S02]  /*31e0*/  SEL R203, RZ, UR6, P6 ;  /* 0x00000006ffcb7c07 */ /* 0x000fe4000b000000 */
[----:B------:R-:W-:Y:S02]  /*31f0*/  ISETP.GE.AND P4, PT, R204, UR12, PT ;  /* 0x0000000ccc007c0c */ /* 0x000fe4000bf86270 */
[----:B------:R-:W-:Y:S02]  /*3200*/  ISETP.NE.U32.AND P6, PT, R17, RZ, PT ;  /* 0x000000ff1100720c */ /* 0x000fe40003fc5070 */
[----:B------:R-:W-:-:S02]  /*3210*/  LOP3.LUT R204, R0, 0x20, RZ, 0x3c, !PT ;  /* 0x0000002000cc7812 */ /* 0x000fc400078e3cff */
[----:B------:R-:W-:Y:S02]  /*3220*/  SEL R17, RZ, UR6, P2 ;  /* 0x00000006ff117c07 */ /* 0x000fe40009000000 */
[----:B------:R-:W-:Y:S01]  /*3230*/  ISETP.NE.U32.AND P2, PT, R203, RZ, PT ;  /* 0x000000ffcb00720c */ /* 0x000fe20003f45070 */
[----:B------:R-:W-:Y:S01]  /*3240*/  VIADD R226, R204, UR7 ;  /* 0x00000007cce27c36 */ /* 0x000fe20008000000 */
[----:B------:R-:W-:Y:S02]  /*3250*/  ISETP.NE.U32.AND P0, PT, R17, RZ, PT ;  /* 0x000000ff1100720c */ /* 0x000fe40003f05070 */
[----:B------:R-:W-:Y:S02]  /*3260*/  LOP3.LUT R17, R2, 0xe, RZ, 0xfc, !PT ;  /* 0x0000000e02117812 */ /* 0x000fe400078efcff */
[----:B------:R5:W-:Y:S01]  /*3270*/  LDGSTS.E [R226], desc[UR16][R128.64], P5 ;  /* 0x0000000080e27fae */ /* 0x000be2000a921850 */
[----:B------:R-:W-:Y:S02]  /*3280*/  SEL R203, RZ, UR6, P4 ;  /* 0x00000006ffcb7c07 */ /* 0x000fe4000a000000 */
[----:B------:R-:W-:Y:S01]  /*3290*/  ISETP.GE.AND P5, PT, R17, UR12, PT ;  /* 0x0000000c11007c0c */ /* 0x000fe2000bfa6270 */
[----:B------:R5:W-:Y:S01]  /*32a0*/  LDGSTS.E [R226+0x8], desc[UR16][R134.64], P6 ;  /* 0x0000800086e27fae */ /* 0x000be2000b121850 */
[----:B------:R-:W-:-:S02]  /*32b0*/  ISETP.GE.AND P6, PT, R244, UR12, PT ;  /* 0x0000000cf4007c0c */ /* 0x000fc4000bfc6270 */
[----:B------:R-:W-:Y:S01]  /*32c0*/  LOP3.LUT R204, R2, 0x10, RZ, 0xfc, !PT ;  /* 0x0000001002cc7812 */ /* 0x000fe200078efcff */
[----:B------:R5:W-:Y:S01]  /*32d0*/  LDGSTS.E [R226+0x2000], desc[UR16][R144.64], P2 ;  /* 0x0200000090e27fae */ /* 0x000be20009121850 */
[----:B------:R-:W-:Y:S02]  /*32e0*/  SEL R17, RZ, UR6, P5 ;  /* 0x00000006ff117c07 */ /* 0x000fe4000a800000 */
[----:B------:R-:W-:Y:S01]  /*32f0*/  ISETP.NE.U32.AND P4, PT, R203, RZ, PT ;  /* 0x000000ffcb00720c */ /* 0x000fe20003f85070 */
[----:B------:R5:W-:Y:S01]  /*3300*/  LDGSTS.E [R226+0x2008], desc[UR16][R152.64], P0 ;  /* 0x0200800098e27fae */ /* 0x000be20008121850 */
[----:B------:R-:W-:Y:S02]  /*3310*/  ISETP.GE.AND P5, PT, R242, UR12, PT ;  /* 0x0000000cf2007c0c */ /* 0x000fe4000bfa6270 */
[----:B------:R-:W-:Y:S02]  /*3320*/  SEL R203, RZ, UR6, P6 ;  /* 0x00000006ffcb7c07 */ /* 0x000fe4000b000000 */
[----:B------:R-:W-:-:S02]  /*3330*/  ISETP.GE.AND P2, PT, R204, UR12, PT ;  /* 0x0000000ccc007c0c */ /* 0x000fc4000bf46270 */
[----:B------:R-:W-:Y:S02]  /*3340*/  ISETP.NE.U32.AND P6, PT, R17, RZ, PT ;  /* 0x000000ff1100720c */ /* 0x000fe40003fc5070 */
[----:B------:R-:W-:Y:S02]  /*3350*/  LOP3.LUT R204, R0, 0x30, RZ, 0x3c, !PT ;  /* 0x0000003000cc7812 */ /* 0x000fe400078e3cff */
[----:B------:R-:W-:Y:S02]  /*3360*/  SEL R17, RZ, UR6, P5 ;  /* 0x00000006ff117c07 */ /* 0x000fe4000a800000 */
[----:B------:R-:W-:Y:S01]  /*3370*/  ISETP.NE.U32.AND P5, PT, R203, RZ, PT ;  /* 0x000000ffcb00720c */ /* 0x000fe20003fa5070 */
[----:B------:R-:W-:Y:S01]  /*3380*/  VIADD R218, R204, UR7 ;  /* 0x00000007ccda7c36 */ /* 0x000fe20008000000 */
[----:B------:R-:W-:Y:S02]  /*3390*/  ISETP.NE.U32.AND P0, PT, R17, RZ, PT ;  /* 0x000000ff1100720c */ /* 0x000fe40003f05070 */
[----:B------:R-:W-:-:S02]  /*33a0*/  LOP3.LUT R17, R2, 0x12, RZ, 0xfc, !PT ;  /* 0x0000001202117812 */ /* 0x000fc400078efcff */
[----:B------:R5:W-:Y:S01]  /*33b0*/  LDGSTS.E [R218], desc[UR16][R172.64], P4 ;  /* 0x00000000acda7fae */ /* 0x000be2000a121850 */
[----:B------:R-:W-:Y:S02]  /*33c0*/  SEL R203, RZ, UR6, P2 ;  /* 0x00000006ffcb7c07 */ /* 0x000fe40009000000 */
[----:B------:R-:W-:Y:S01]  /*33d0*/  ISETP.GE.AND P4, PT, R17, UR12, PT ;  /* 0x0000000c11007c0c */ /* 0x000fe2000bf86270 */
[----:B------:R5:W-:Y:S01]  /*33e0*/  LDGSTS.E [R218+0x8], desc[UR16][R148.64], P6 ;  /* 0x0000800094da7fae */ /* 0x000be2000b121850 */
[----:B------:R-:W-:Y:S02]  /*33f0*/  ISETP.GE.AND P6, PT, R241, UR12, PT ;  /* 0x0000000cf1007c0c */ /* 0x000fe4000bfc6270 */
[----:B------:R-:W-:Y:S01]  /*3400*/  LOP3.LUT R204, R2, 0x14, RZ, 0xfc, !PT ;  /* 0x0000001402cc7812 */ /* 0x000fe200078efcff */
[----:B------:R5:W-:Y:S01]  /*3410*/  LDGSTS.E [R218+0x2000], desc[UR16][R176.64], P5 ;  /* 0x02000000b0da7fae */ /* 0x000be2000a921850 */
[----:B------:R-:W-:Y:S02]  /*3420*/  SEL R17, RZ, UR6, P4 ;  /* 0x00000006ff117c07 */ /* 0x000fe4000a000000 */
[----:B------:R-:W-:Y:S01]  /*3430*/  ISETP.NE.U32.AND P2, PT, R203, RZ, PT ;  /* 0x000000ffcb00720c */ /* 0x000fe20003f45070 */
[----:B------:R5:W-:Y:S01]  /*3440*/  LDGSTS.E [R218+0x2008], desc[UR16][R168.64], P0 ;  /* 0x02008000a8da7fae */ /* 0x000be20008121850 */
[----:B------:R-:W-:-:S02]  /*3450*/  ISETP.GE.AND P4, PT, R240, UR12, PT ;  /* 0x0000000cf0007c0c */ /* 0x000fc4000bf86270 */
[----:B------:R-:W-:Y:S02]  /*3460*/  SEL R203, RZ, UR6, P6 ;  /* 0x00000006ffcb7c07 */ /* 0x000fe4000b000000 */
[----:B------:R-:W-:Y:S02]  /*3470*/  ISETP.NE.U32.AND P6, PT, R17, RZ, PT ;  /* 0x000000ff1100720c */ /* 0x000fe40003fc5070 */
[----:B------:R-:W-:Y:S02]  /*3480*/  ISETP.GE.AND P5, PT, R204, UR12, PT ;  /* 0x0000000ccc007c0c */ /* 0x000fe4000bfa6270 */
[----:B------:R-:W-:Y:S02]  /*3490*/  LOP3.LUT R204, R0, 0x40, RZ, 0x3c, !PT ;  /* 0x0000004000cc7812 */ /* 0x000fe400078e3cff */
[----:B------:R-:W-:Y:S02]  /*34a0*/  SEL R17, RZ, UR6, P4 ;  /* 0x00000006ff117c07 */ /* 0x000fe4000a000000 */
[----:B------:R-:W-:Y:S01]  /*34b0*/  ISETP.NE.U32.AND P4, PT, R203, RZ, PT ;  /* 0x000000ffcb00720c */ /* 0x000fe20003f85070 */
[----:B------:R-:W-:Y:S01]  /*34c0*/  VIADD R208, R204, UR7 ;  /* 0x00000007ccd07c36 */ /* 0x000fe20008000000 */
[----:B------:R-:W-:-:S02]  /*34d0*/  ISETP.NE.U32.AND P0, PT, R17, RZ, PT ;  /* 0x000000ff1100720c */ /* 0x000fc40003f05070 */
[C---:B------:R-:W-:Y:S02]  /*34e0*/  LOP3.LUT R17, R2.reuse, 0x16, RZ, 0xfc, !PT ;  /* 0x0000001602117812 */ /* 0x040fe400078efcff */
[----:B------:R-:W-:Y:S01]  /*34f0*/  SEL R203, RZ, UR6, P5 ;  /* 0x00000006ffcb7c07 */ /* 0x000fe2000a800000 */
[----:B------:R5:W-:Y:S01]  /*3500*/  LDGSTS.E [R208], desc[UR16][R120.64], P2 ;  /* 0x0000000078d07fae */ /* 0x000be20009121850 */
[----:B------:R-:W-:Y:S02]  /*3510*/  ISETP.GE.AND P2, PT, R17, UR12, PT ;  /* 0x0000000c11007c0c */ /* 0x000fe4000bf46270 */
[----:B------:R-:W-:Y:S01]  /*3520*/  ISETP.NE.U32.AND P5, PT, R203, RZ, PT ;  /* 0x000000ffcb00720c */ /* 0x000fe20003fa5070 */
[----:B------:R5:W-:Y:S01]  /*3530*/  LDGSTS.E [R208+0x8], desc[UR16][R140.64], P6 ;  /* 0x000080008cd07fae */ /* 0x000be2000b121850 */
[----:B------:R-:W-:Y:S02]  /*3540*/  ISETP.GE.AND P6, PT, R239, UR12, PT ;  /* 0x0000000cef007c0c */ /* 0x000fe4000bfc6270 */
[----:B------:R-:W-:Y:S01]  /*3550*/  LOP3.LUT R204, R2, 0x18, RZ, 0xfc, !PT ;  /* 0x0000001802cc7812 */ /* 0x000fe200078efcff */
[----:B------:R5:W-:Y:S01]  /*3560*/  LDGSTS.E [R208+0x2000], desc[UR16][R174.64], P4 ;  /* 0x02000000aed07fae */ /* 0x000be2000a121850 */
[----:B------:R-:W-:-:S02]  /*3570*/  SEL R203, RZ, UR6, P2 ;  /* 0x00000006ffcb7c07 */ /* 0x000fc40009000000 */
[----:B------:R-:W-:Y:S01]  /*3580*/  ISETP.GE.AND P2, PT, R238, UR12, PT ;  /* 0x0000000cee007c0c */ /* 0x000fe2000bf46270 */
[----:B------:R5:W-:Y:S01]  /*3590*/  LDGSTS.E [R208+0x2008], desc[UR16][R170.64], P0 ;  /* 0x02008000aad07fae */ /* 0x000be20008121850 */
[----:B------:R-:W-:Y:S02]  /*35a0*/  SEL R17, RZ, UR6, P6 ;  /* 0x00000006ff117c07 */ /* 0x000fe4000b000000 */
[----:B------:R-:W-:Y:S02]  /*35b0*/  ISETP.GE.AND P6, PT, R204, UR12, PT ;  /* 0x0000000ccc007c0c */ /* 0x000fe4000bfc6270 */
[----:B------:R-:W-:Y:S02]  /*35c0*/  ISETP.NE.U32.AND P4, PT, R203, RZ, PT ;  /* 0x000000ffcb00720c */ /* 0x000fe40003f85070 */
[----:B------:R-:W-:Y:S02]  /*35d0*/  SEL R203, RZ, UR6, P2 ;  /* 0x00000006ffcb7c07 */ /* 0x000fe40009000000 */
[----:B------:R-:W-:-:S02]  /*35e0*/  LOP3.LUT R204, R0, 0x50, RZ, 0x3c, !PT ;  /* 0x0000005000cc7812 */ /* 0x000fc400078e3cff */
[----:B------:R-:W-:Y:S02]  /*35f0*/  ISETP.NE.U32.AND P2, PT, R17, RZ, PT ;  /* 0x000000ff1100720c */ /* 0x000fe40003f45070 */
[----:B------:R-:W-:Y:S01]  /*3600*/  SEL R17, RZ, UR6, P6 ;  /* 0x00000006ff117c07 */ /* 0x000fe2000b000000 */
[----:B------:R-:W-:Y:S01]  /*3610*/  VIADD R209, R204, UR7 ;  /* 0x00000007ccd17c36 */ /* 0x000fe20008000000 */
[----:B------:R-:W-:Y:S02]  /*3620*/  ISETP.NE.U32.AND P0, PT, R203, RZ, PT ;  /* 0x000000ffcb00720c */ /* 0x000fe40003f05070 */
[----:B------:R-:W-:Y:S02]  /*3630*/  ISETP.NE.U32.AND P6, PT, R17, RZ, PT ;  /* 0x000000ff1100720c */ /* 0x000fe40003fc5070 */
[C---:B------:R-:W-:Y:S01]  /*3640*/  LOP3.LUT R17, R2.reuse, 0x1a, RZ, 0xfc, !PT ;  /* 0x0000001a02117812 */ /* 0x040fe200078efcff */
[----:B------:R5:W-:Y:S01]  /*3650*/  LDGSTS.E [R209], desc[UR16][R154.64], P5 ;  /* 0x000000009ad17fae */ /* 0x000be2000a921850 */
[----:B------:R-:W-:-:S02]  /*3660*/  LOP3.LUT R204, R2, 0x1c, RZ, 0xfc, !PT ;  /* 0x0000001c02cc7812 */ /* 0x000fc400078efcff */
[----:B------:R-:W-:Y:S01]  /*3670*/  ISETP.GE.AND P5, PT, R17, UR12, PT ;  /* 0x0000000c11007c0c */ /* 0x000fe2000bfa6270 */
[----:B------:R5:W-:Y:S01]  /*3680*/  LDGSTS.E [R209+0x8], desc[UR16][R150.64], P4 ;  /* 0x0000800096d17fae */ /* 0x000be2000a121850 */
[----:B------:R-:W-:Y:S02]  /*3690*/  ISETP.GE.AND P4, PT, R237, UR12, PT ;  /* 0x0000000ced007c0c */ /* 0x000fe4000bf86270 */
[----:B------:R-:W-:Y:S01]  /*36a0*/  SEL R203, RZ, UR6, P5 ;  /* 0x00000006ffcb7c07 */ /* 0x000fe2000a800000 */
[----:B------:R5:W-:Y:S01]  /*36b0*/  LDGSTS.E [R209+0x2000], desc[UR16][R146.64], P2 ;  /* 0x0200000092d17fae */ /* 0x000be20009121850 */
[----:B------:R-:W-:Y:S02]  /*36c0*/  ISETP.GE.AND P5, PT, R235, UR12, PT ;  /* 0x0000000ceb007c0c */ /* 0x000fe4000bfa6270 */
[----:B------:R-:W-:Y:S01]  /*36d0*/  SEL R17, RZ, UR6, P4 ;  /* 0x00000006ff117c07 */ /* 0x000fe2000a000000 */
[----:B------:R5:W-:Y:S01]  /*36e0*/  LDGSTS.E [R209+0x2008], desc[UR16][R142.64], P0 ;  /* 0x020080008ed17fae */ /* 0x000be20008121850 */
[----:B------:R-:W-:-:S02]  /*36f0*/  ISETP.NE.U32.AND P4, PT, R203, RZ, PT ;  /* 0x000000ffcb00720c */ /* 0x000fc40003f85070 */
[----:B------:R-:W-:Y:S02]  /*3700*/  ISETP.GE.AND P2, PT, R204, UR12, PT ;  /* 0x0000000ccc007c0c */ /* 0x000fe4000bf46270 */
[----:B------:R-:W-:Y:S02]  /*3710*/  SEL R203, RZ, UR6, P5 ;  /* 0x00000006ffcb7c07 */ /* 0x000fe4000a800000 */
[----:B------:R-:W-:Y:S02]  /*3720*/  LOP3.LUT R204, R0, 0x60, RZ, 0x3c, !PT ;  /* 0x0000006000cc7812 */ /* 0x000fe400078e3cff */
[----:B------:R-:W-:Y:S02]  /*3730*/  ISETP.NE.U32.AND P5, PT, R17, RZ, PT ;  /* 0x000000ff1100720c */ /* 0x000fe40003fa5070 */
[----:B------:R-:W-:Y:S01]  /*3740*/  SEL R17, RZ, UR6, P2 ;  /* 0x00000006ff117c07 */ /* 0x000fe20009000000 */
[----:B------:R-:W-:Y:S01]  /*3750*/  VIADD R210, R204, UR7 ;  /* 0x00000007ccd27c36 */ /* 0x000fe20008000000 */
[----:B------:R-:W-:-:S02]  /*3760*/  LOP3.LUT R204, R2, 0x1e, RZ, 0xfc, !PT ;  /* 0x0000001e02cc7812 */ /* 0x000fc400078efcff */
[----:B------:R-:W-:Y:S02]  /*3770*/  ISETP.NE.U32.AND P0, PT, R17, RZ, PT ;  /* 0x000000ff1100720c */ /* 0x000fe40003f05070 */
[----:B------:R-:W-:Y:S01]  /*3780*/  ISETP.NE.U32.AND P2, PT, R203, RZ, PT ;  /* 0x000000ffcb00720c */ /* 0x000fe20003f45070 */
[----:B------:R5:W-:Y:S01]  /*3790*/  LDGSTS.E [R210], desc[UR16][R136.64], P6 ;  /* 0x0000000088d27fae */ /* 0x000be2000b121850 */
[C---:B------:R-:W-:Y:S02]  /*37a0*/  LOP3.LUT R17, R2.reuse, 0x3c, RZ, 0xfc, !PT ;  /* 0x0000003c02117812 */ /* 0x040fe400078efcff */
[----:B------:R-:W-:Y:S01]  /*37b0*/  LOP3.LUT R203, R2, 0x3e, RZ, 0xfc, !PT ;  /* 0x0000003e02cb7812 */ /* 0x000fe200078efcff */
[----:B------:R5:W-:Y:S01]  /*37c0*/  LDGSTS.E [R210+0x8], desc[UR16][R132.64], P4 ;  /* 0x0000800084d27fae */ /* 0x000be2000a121850 */
[----:B------:R-:W-:Y:S02]  /*37d0*/  ISETP.GE.AND P6, PT, R204, UR12, PT ;  /* 0x0000000ccc007c0c */ /* 0x000fe4000bfc6270 */
[----:B------:R-:W-:Y:S01]  /*37e0*/  ISETP.GE.AND P4, PT, R17, UR12, PT ;  /* 0x0000000c11007c0c */ /* 0x000fe2000bf86270 */
[----:B------:R5:W-:Y:S01]  /*37f0*/  LDGSTS.E [R210+0x2000], desc[UR16][R130.64], P5 ;  /* 0x0200000082d27fae */ /* 0x000be2000a921850 */
[----:B------:R-:W-:-:S02]  /*3800*/  SEL R17, RZ, UR6, P6 ;  /* 0x00000006ff117c07 */ /* 0x000fc4000b000000 */
[----:B------:R-:W-:Y:S01]  /*3810*/  ISETP.GE.AND P5, PT, R203, UR12, PT ;  /* 0x0000000ccb007c0c */ /* 0x000fe2000bfa6270 */
[----:B------:R5:W-:Y:S01]  /*3820*/  LDGSTS.E [R210+0x2008], desc[UR16][R126.64], P2 ;  /* 0x020080007ed27fae */ /* 0x000be20009121850 */
[----:B------:R-:W-:Y:S02]  /*3830*/  ISETP.GE.AND P6, PT, R2, UR8, PT ;  /* 0x0000000802007c0c */ /* 0x000fe4000bfc6270 */
[----:B------:R-:W-:Y:S02]  /*3840*/  SEL R204, RZ, UR6, P4 ;  /* 0x00000006ffcc7c07 */ /* 0x000fe4000a000000 */
[----:B------:R-:W-:Y:S02]  /*3850*/  LOP3.LUT R205, R0, 0x70, RZ, 0x3c, !PT ;  /* 0x0000007000cd7812 */ /* 0x000fe400078e3cff */
[----:B------:R-:W-:Y:S02]  /*3860*/  ISETP.NE.U32.AND P4, PT, R17, RZ, PT ;  /* 0x000000ff1100720c */ /* 0x000fe40003f85070 */
[----:B------:R-:W-:-:S02]  /*3870*/  SEL R203, RZ, UR6, P5 ;  /* 0x00000006ffcb7c07 */ /* 0x000fc4000a800000 */
[----:B------:R-:W-:Y:S02]  /*3880*/  PLOP3.LUT P5, PT, PT, PT, UP0, 0x80, 0x0 ;  /* 0x000000000000781c */ /* 0x000fe40003faf008 */
[----:B------:R-:W-:Y:S02]  /*3890*/  SEL R17, RZ, 0x4, P6 ;  /* 0x00000004ff117807 */ /* 0x000fe40003000000 */
[----:B------:R-:W-:Y:S01]  /*38a0*/  ISETP.GE.AND P6, PT, R207, UR8, PT ;  /* 0x00000008cf007c0c */ /* 0x000fe2000bfc6270 */
[----:B------:R-:W-:Y:S01]  /*38b0*/  VIADD R207, R205, UR7 ;  /* 0x00000007cdcf7c36 */ /* 0x000fe20008000000 */
[----:B------:R-:W-:Y:S02]  /*38c0*/  ISETP.NE.U32.AND P2, PT, R204, RZ, PT ;  /* 0x000000ffcc00720c */ /* 0x000fe40003f45070 */
[----:B------:R-:W-:Y:S02]  /*38d0*/  SEL R17, R17, RZ, P5 ;  /* 0x000000ff11117207 */ /* 0x000fe40002800000 */
[----:B------:R-:W-:Y:S01]  /*38e0*/  PLOP3.LUT P5, PT, PT, PT, UP0, 0x80, 0x0 ;  /* 0x000000000000781c */ /* 0x000fe20003faf008 */
[----:B------:R5:W-:Y:S01]  /*38f0*/  LDGSTS.E [R207], desc[UR16][R124.64], P0 ;  /* 0x000000007ccf7fae */ /* 0x000be20008121850 */
[----:B------:R-:W-:-:S02]  /*3900*/  SEL R204, RZ, 0x4, P6 ;  /* 0x00000004ffcc7807 */ /* 0x000fc40003000000 */
[----:B------:R-:W-:Y:S01]  /*3910*/  ISETP.GE.AND P6, PT, R251, UR8, PT ;  /* 0x00000008fb007c0c */ /* 0x000fe2000bfc6270 */
[----:B------:R5:W-:Y:S01]  /*3920*/  LDGSTS.E [R207+0x8], desc[UR16][R122.64], P4 ;  /* 0x000080007acf7fae */ /* 0x000be2000a121850 */
[----:B------:R-:W-:Y:S02]  /*3930*/  ISETP.NE.U32.AND P0, PT, R203, RZ, PT ;  /* 0x000000ffcb00720c */ /* 0x000fe40003f05070 */
[----:B------:R-:W-:Y:S01]  /*3940*/  SEL R204, R204, RZ, P5 ;  /* 0x000000ffcccc7207 */ /* 0x000fe20002800000 */
[----:B------:R5:W-:Y:S01]  /*3950*/  LDGSTS.E [R207+0x2000], desc[UR16][R18.64], P2 ;  /* 0x0200000012cf7fae */ /* 0x000be20009121850 */
[----:B------:R-:W-:Y:S02]  /*3960*/  PLOP3.LUT P5, PT, PT, PT, UP0, 0x80, 0x0 ;  /* 0x000000000000781c */ /* 0x000fe40003faf008 */
[----:B------:R-:W-:Y:S02]  /*3970*/  SEL R203, RZ, 0x4, P6 ;  /* 0x00000004ffcb7807 */ /* 0x000fe40003000000 */
[----:B------:R-:W-:-:S02]  /*3980*/  ISETP.GE.AND P6, PT, R248, UR8, PT ;  /* 0x00000008f8007c0c */ /* 0x000fc4000bfc6270 */
[----:B------:R-:W-:Y:S02]  /*3990*/  ISETP.NE.U32.AND P4, PT, R17, RZ, PT ;  /* 0x000000ff1100720c */ /* 0x000fe40003f85070 */
[----:B------:R-:W-:Y:S01]  /*39a0*/  SEL R203, R203, RZ, P5 ;  /* 0x000000ffcbcb7207 */ /* 0x000fe20002800000 */
[----:B------:R5:W-:Y:S01]  /*39b0*/  LDGSTS.E [R207+0x2008], desc[UR16][R20.64], P0 ;  /* 0x0200800014cf7fae */ /* 0x000be20008121850 */
[----:B------:R-:W-:Y:S02]  /*39c0*/  PLOP3.LUT P5, PT, PT, PT, UP0, 0x80, 0x0 ;  /* 0x000000000000781c */ /* 0x000fe40003faf008 */
[----:B------:R-:W-:Y:S01]  /*39d0*/  SEL R17, RZ, 0x4, P6 ;  /* 0x00000004ff117807 */ /* 0x000fe20003000000 */
[----:B------:R-:W0:Y:S01]  /*39e0*/  LDGDEPBAR ;  /* 0x00000000000079af */ /* 0x000e220000000000 */
[----:B------:R-:W-:Y:S02]  /*39f0*/  LOP3.LUT R205, R3, 0x20, RZ, 0x3c, !PT ;  /* 0x0000002003cd7812 */ /* 0x000fe400078e3cff */
[----:B------:R-:W-:-:S02]  /*3a00*/  SEL R17, R17, RZ, P5 ;  /* 0x000000ff11117207 */ /* 0x000fc40002800000 */
[----:B------:R-:W-:Y:S01]  /*3a10*/  ISETP.GE.AND P5, PT, R206, UR8, PT ;  /* 0x00000008ce007c0c */ /* 0x000fe2000bfa6270 */
[----:B------:R-:W-:Y:S01]  /*3a20*/  VIADD R206, R3, UR7 ;  /* 0x0000000703ce7c36 */ /* 0x000fe20008000000 */
[----:B------:R-:W-:Y:S01]  /*3a30*/  ISETP.NE.U32.AND P6, PT, R204, RZ, PT ;  /* 0x000000ffcc00720c */ /* 0x000fe20003fc5070 */
[----:B------:R-:W-:Y:S01]  /*3a40*/  VIADD R205, R205, UR7 ;  /* 0x00000007cdcd7c36 */ /* 0x000fe20008000000 */
[----:B------:R-:W-:Y:S02]  /*3a50*/  LOP3.LUT R204, R3, 0x40, RZ, 0x3c, !PT ;  /* 0x0000004003cc7812 */ /* 0x000fe400078e3cff */
[----:B------:R-:W-:Y:S01]  /*3a60*/  LDGSTS.E [R206+0xc000], desc[UR16][R22.64], P3 ;  /* 0x0c00000016ce7fae */ /* 0x000fe20009921850 */
[----:B------:R-:W-:Y:S02]  /*3a70*/  ISETP.NE.U32.AND P0, PT, R203, RZ, PT ;  /* 0x000000ffcb00720c */ /* 0x000fe40003f05070 */
[----:B------:R-:W-:Y:S01]  /*3a80*/  VIADD R204, R204, UR7 ;  /* 0x00000007cccc7c36 */ /* 0x000fe20008000000 */
[----:B------:R-:W-:Y:S01]  /*3a90*/  LDGSTS.E [R206+0xc400], desc[UR16][R30.64], P3 ;  /* 0x0c4000001ece7fae */ /* 0x000fe20009921850 */
[----:B------:R-:W-:-:S02]  /*3aa0*/  LOP3.LUT R203, R3, 0x60, RZ, 0x3c, !PT ;  /* 0x0000006003cb7812 */ /* 0x000fc400078e3cff */
[----:B------:R-:W-:Y:S01]  /*3ab0*/  ISETP.GE.AND P2, PT, R246, UR8, PT ;  /* 0x00000008f6007c0c */ /* 0x000fe2000bf46270 */
[----:B------:R-:W-:Y:S01]  /*3ac0*/  LDGSTS.E [R206+0xc800], desc[UR16][R38.64], P3 ;  /* 0x0c80000026ce7fae */ /* 0x000fe20009921850 */
[----:B------:R-:W-:Y:S01]  /*3ad0*/  SEL R246, RZ, 0x4, P5 ;  /* 0x00000004fff67807 */ /* 0x000fe20002800000 */
[----:B------:R-:W-:Y:S01]  /*3ae0*/  VIADD R203, R203, UR7 ;  /* 0x00000007cbcb7c36 */ /* 0x000fe20008000000 */
[----:B------:R-:W-:Y:S01]  /*3af0*/  SEL R248, RZ, 0x4, P2 ;  /* 0x00000004fff87807 */ /* 0x000fe20001000000 */
[----:B------:R-:W-:Y:S01]  /*3b00*/  LDGSTS.E [R206+0xcc00], desc[UR16][R46.64], P3 ;  /* 0x0cc000002ece7fae */ /* 0x000fe20009921850 */
[----:B------:R-:W-:Y:S01]  /*3b10*/  ISETP.NE.U32.AND P2, PT, R17, RZ, PT ;  /* 0x000000ff1100720c */ /* 0x000fe20003f45070 */
[----:B------:R-:W-:Y:S01]  /*3b20*/  IMAD.SHL.U32 R17, R66, 0x40, RZ ;  /* 0x0000004042117824 */ /* 0x000fe200078e00ff */
[----:B------:R-:W-:Y:S01]  /*3b30*/  ISETP.GE.AND P5, PT, R250, UR8, PT ;  /* 0x00000008fa007c0c */ /* 0x000fe2000bfa6270 */
[----:B------:R-:W-:Y:S02]  /*3b40*/  LDGSTS.E [R206+0xd000], desc[UR16][R54.64], P3 ;  /* 0x0d00000036ce7fae */ /* 0x000fe40009921850 */
[C---:B-1----:R-:W-:Y:S01]  /*3b50*/  IMAD.WIDE R192, R17.reuse, 0x4, R192 ;  /* 0x0000000411c07825 */ /* 0x042fe200078e02c0 */
[----:B------:R-:W-:Y:S01]  /*3b60*/  SEL R252, RZ, 0x4, P5 ;  /* 0x00000004fffc7807 */ /* 0x000fe20002800000 */
[----:B------:R-:W-:Y:S01]  /*3b70*/  LDGSTS.E [R206+0xd400], desc[UR16][R96.64], P3 ;  /* 0x0d40000060ce7fae */ /* 0x000fe20009921850 */
[----:B------:R-:W-:Y:S01]  /*3b80*/  PLOP3.LUT P5, PT, PT, PT, UP0, 0x80, 0x0 ;  /* 0x000000000000781c */ /* 0x000fe20003faf008 */
[----:B--2---:R-:W-:-:S02]  /*3b90*/  IMAD.WIDE R190, R17, 0x4, R190 ;  /* 0x0000000411be7825 */ /* 0x004fc400078e02be */
[----:B------:R-:W-:Y:S02]  /*3ba0*/  LDGSTS.E [R206+0xd800], desc[UR16][R104.64], P3 ;  /* 0x0d80000068ce7fae */ /* 0x000fe40009921850 */
[C---:B---3--:R-:W-:Y:S02]  /*3bb0*/  IMAD.WIDE R188, R17.reuse, 0x4, R188 ;  /* 0x0000000411bc7825 */ /* 0x048fe400078e02bc */
[----:B------:R-:W-:Y:S02]  /*3bc0*/  LDGSTS.E [R206+0xdc00], desc[UR16][R112.64], P3 ;  /* 0x0dc0000070ce7fae */ /* 0x000fe40009921850 */
[C---:B----4-:R-:W-:Y:S02]  /*3bd0*/  IMAD.WIDE R180, R17.reuse, 0x4, R180 ;  /* 0x0000000411b47825 */ /* 0x050fe400078e02b4 */
[----:B------:R-:W-:Y:S02]  /*3be0*/  LDGSTS.E [R205+0xc100], desc[UR16][R24.64], P3 ;  /* 0x0c10000018cd7fae */ /* 0x000fe40009921850 */
[----:B-----5:R-:W-:-:S02]  /*3bf0*/  IMAD.WIDE R186, R17, 0x4, R186 ;  /* 0x0000000411ba7825 */ /* 0x020fc400078e02ba */
[----:B------:R-:W-:Y:S02]  /*3c00*/  LDGSTS.E [R205+0xc500], desc[UR16][R32.64], P3 ;  /* 0x0c50000020cd7fae */ /* 0x000fe40009921850 */
[C---:B------:R-:W-:Y:S02]  /*3c10*/  IMAD.WIDE R178, R17.reuse, 0x4, R178 ;  /* 0x0000000411b27825 */ /* 0x040fe400078e02b2 */
[----:B------:R-:W-:Y:S02]  /*3c20*/  LDGSTS.E [R205+0xc900], desc[UR16][R40.64], P3 ;  /* 0x0c90000028cd7fae */ /* 0x000fe40009921850 */
[C---:B------:R-:W-:Y:S02]  /*3c30*/  IMAD.WIDE R182, R17.reuse, 0x4, R182 ;  /* 0x0000000411b67825 */ /* 0x040fe400078e02b6 */
[----:B------:R-:W-:Y:S02]  /*3c40*/  LDGSTS.E [R205+0xcd00], desc[UR16][R48.64], P3 ;  /* 0x0cd0000030cd7fae */ /* 0x000fe40009921850 */
[----:B------:R-:W-:-:S02]  /*3c50*/  IMAD.WIDE R184, R17, 0x4, R184 ;  /* 0x0000000411b87825 */ /* 0x000fc400078e02b8 */
        /* <DEDUP_REMOVED lines=37> */
[----:B------:R-:W-:Y:S02]  /*3eb0*/  IMAD.WIDE R130, R17, 0x4, R130 ;  /* 0x0000000411827825 */ /* 0x000fe400078e0282 */
[----:B------:R-:W-:Y:S01]  /*3ec0*/  LDGSTS.E [R203+0xdf00], desc[UR16][R118.64], P3 ;  /* 0x0df0000076cb7fae */ /* 0x000fe20009921850 */
[----:B------:R-:W-:Y:S01]  /*3ed0*/  ISETP.GE.AND P3, PT, R249, UR8, PT ;  /* 0x00000008f9007c0c */ /* 0x000fe2000bf66270 */
[C---:B------:R-:W-:Y:S02]  /*3ee0*/  IMAD.WIDE R126, R17.reuse, 0x4, R126 ;  /* 0x00000004117e7825 */ /* 0x040fe400078e027e */
[----:B------:R-:W0:Y:S02]  /*3ef0*/  LDGDEPBAR ;  /* 0x00000000000079af */ /* 0x000e240000000000 */
[C---:B------:R-:W-:Y:S01]  /*3f00*/  IMAD.WIDE R124, R17.reuse, 0x4, R124 ;  /* 0x00000004117c7825 */ /* 0x040fe200078e027c */
[----:B------:R-:W-:Y:S03]  /*3f10*/  BAR.SYNC.DEFER_BLOCKING 0x0 ;  /* 0x0000000000007b1d */ /* 0x000fe60000010000 */
[----:B------:R-:W-:-:S04]  /*3f20*/  IMAD.WIDE R122, R17, 0x4, R122 ;  /* 0x00000004117a7825 */ /* 0x000fc800078e027a */
[----:B------:R-:W-:-:S04]  /*3f30*/  IMAD.WIDE R18, R17, 0x4, R18 ;  /* 0x0000000411127825 */ /* 0x000fc800078e0212 */
[----:B------:R-:W-:Y:S01]  /*3f40*/  IMAD.WIDE R20, R17, 0x4, R20 ;  /* 0x0000000411147825 */ /* 0x000fe200078e0214 */
[----:B------:R-:W-:Y:S01]  /*3f50*/  @!PT LDS RZ, [RZ] ;  /* 0x00000000fffff984 */ /* 0x000fe20000000800 */
[----:B------:R-:W-:Y:S01]  /*3f60*/  @!PT LDS RZ, [RZ] ;  /* 0x00000000fffff984 */ /* 0x000fe20000000800 */
[----:B------:R-:W-:Y:S01]  /*3f70*/  @!PT LDS RZ, [RZ] ;  /* 0x00000000fffff984 */ /* 0x000fe20000000800 */
[----:B------:R1:W-:Y:S01]  /*3f80*/  LDGSTS.E [R243+0x4000], desc[UR16][R192.64], P4 ;  /* 0x04000000c0f37fae */ /* 0x0003e2000a121850 */
[----:B------:R-:W-:-:S03]  /*3f90*/  PLOP3.LUT P4, PT, PT, PT, UP0, 0x80, 0x0 ;  /* 0x000000000000781c */ /* 0x000fc60003f8f008 */
[----:B------:R2:W-:Y:S04]  /*3fa0*/  LDGSTS.E [R243+0x4008], desc[UR16][R190.64], P6 ;  /* 0x04008000bef37fae */ /* 0x0005e8000b121850 */
[----:B------:R-:W-:Y:S01]  /*3fb0*/  LDGSTS.E [R243+0x6000], desc[UR16][R188.64], P0 ;  /* 0x06000000bcf37fae */ /* 0x000fe20008121850 */
[----:B-1----:R-:W-:-:S03]  /*3fc0*/  SEL R192, R248, RZ, P4 ;  /* 0x000000fff8c07207 */ /* 0x002fc60002000000 */
[----:B------:R1:W-:Y:S01]  /*3fd0*/  LDGSTS.E [R243+0x6008], desc[UR16][R180.64], P2 ;  /* 0x06008000b4f37fae */ /* 0x0003e20009121850 */
[----:B------:R-:W-:Y:S02]  /*3fe0*/  PLOP3.LUT P4, PT, PT, PT, UP0, 0x80, 0x0 ;  /* 0x000000000000781c */ /* 0x000fe40003f8f008 */
[----:B------:R-:W-:Y:S02]  /*3ff0*/  SEL R193, RZ, 0x4, P3 ;  /* 0x00000004ffc17807 */ /* 0x000fe40001800000 */
[----:B------:R-:W-:Y:S02]  /*4000*/  PLOP3.LUT P3, PT, PT, PT, UP0, 0x80, 0x0 ;  /* 0x000000000000781c */ /* 0x000fe40003f6f008 */
[----:B------:R-:W-:Y:S02]  /*4010*/  SEL R248, R252, RZ, P4 ;  /* 0x000000fffcf87207 */ /* 0x000fe40002000000 */
[----:B------:R-:W-:Y:S02]  /*4020*/  LOP3.LUT R252, R2, 0x8, RZ, 0xfc, !PT ;  /* 0x0000000802fc7812 */ /* 0x000fe400078efcff */
[----:B------:R-:W-:-:S02]  /*4030*/  SEL R251, R246, RZ, P3 ;  /* 0x000000fff6fb7207 */ /* 0x000fc40001800000 */
[----:B------:R-:W-:Y:S02]  /*4040*/  LOP3.LUT R246, R2, 0xa, RZ, 0xfc, !PT ;  /* 0x0000000a02f67812 */ /* 0x000fe400078efcff */
[----:B------:R-:W-:Y:S02]  /*4050*/  ISETP.GE.AND P3, PT, R252, UR8, PT ;  /* 0x00000008fc007c0c */ /* 0x000fe4000bf66270 */
[----:B------:R-:W-:Y:S02]  /*4060*/  ISETP.GE.AND P4, PT, R246, UR8, PT ;  /* 0x00000008f6007c0c */ /* 0x000fe4000bf86270 */
[----:B------:R-:W-:Y:S02]  /*4070*/  SEL R246, RZ, 0x4, P3 ;  /* 0x00000004fff67807 */ /* 0x000fe40001800000 */
[----:B------:R-:W-:Y:S02]  /*4080*/  PLOP3.LUT P3, PT, PT, PT, UP0, 0x80, 0x0 ;  /* 0x000000000000781c */ /* 0x000fe40003f6f008 */
[----:B------:R-:W-:-:S02]  /*4090*/  SEL R252, RZ, 0x4, P4 ;  /* 0x00000004fffc7807 */ /* 0x000fc40002000000 */
[----:B------:R-:W-:Y:S02]  /*40a0*/  PLOP3.LUT P4, PT, PT, PT, UP0, 0x80, 0x0 ;  /* 0x000000000000781c */ /* 0x000fe40003f8f008 */
[----:B------:R-:W-:Y:S02]  /*40b0*/  SEL R246, R246, RZ, P3 ;  /* 0x000000fff6f67207 */ /* 0x000fe40001800000 */
[----:B------:R-:W-:Y:S02]  /*40c0*/  ISETP.NE.U32.AND P3, PT, R192, RZ, PT ;  /* 0x000000ffc000720c */ /* 0x000fe40003f65070 */
[----:B------:R-:W-:Y:S02]  /*40d0*/  SEL R192, R252, RZ, P4 ;  /* 0x000000fffcc07207 */ /* 0x000fe40002000000 */
[----:B------:R-:W-:Y:S02]  /*40e0*/  ISETP.NE.U32.AND P4, PT, R251, RZ, PT ;  /* 0x000000fffb00720c */ /* 0x000fe40003f85070 */
[----:B------:R-:W-:-:S02]  /*40f0*/  SEL R193, R193, RZ, P5 ;  /* 0x000000ffc1c17207 */ /* 0x000fc40002800000 */
[----:B------:R-:W-:Y:S02]  /*4100*/  ISETP.NE.U32.AND P5, PT, R248, RZ, PT ;  /* 0x000000fff800720c */ /* 0x000fe40003fa5070 */
[C---:B------:R-:W-:Y:S02]  /*4110*/  LOP3.LUT R251, R2.reuse, 0xc, RZ, 0xfc, !PT ;  /* 0x0000000c02fb7812 */ /* 0x040fe400078efcff */
[C---:B------:R-:W-:Y:S01]  /*4120*/  LOP3.LUT R252, R2.reuse, 0xe, RZ, 0xfc, !PT ;  /* 0x0000000e02fc7812 */ /* 0x040fe200078efcff */
[----:B------:R3:W-:Y:S01]  /*4130*/  LDGSTS.E [R236+0x4000], desc[UR16][R186.64], P3 ;  /* 0x04000000baec7fae */ /* 0x0007e20009921850 */
[----:B------:R-:W-:Y:S02]  /*4140*/  ISETP.GE.AND P3, PT, R251, UR8, PT ;  /* 0x00000008fb007c0c */ /* 0x000fe4000bf66270 */
[----:B--2---:R-:W-:Y:S01]  /*4150*/  LOP3.LUT R191, R2, 0x10, RZ, 0xfc, !PT ;  /* 0x0000001002bf7812 */ /* 0x004fe200078efcff */
[----:B------:R-:W-:Y:S01]  /*4160*/  LDGSTS.E [R236+0x4008], desc[UR16][R178.64], P4 ;  /* 0x04008000b2ec7fae */ /* 0x000fe2000a121850 */
[----:B------:R-:W-:-:S02]  /*4170*/  ISETP.GE.AND P4, PT, R247, UR8, PT ;  /* 0x00000008f7007c0c */ /* 0x000fc4000bf86270 */
[----:B------:R-:W-:Y:S01]  /*4180*/  ISETP.NE.U32.AND P0, PT, R246, RZ, PT ;  /* 0x000000fff600720c */ /* 0x000fe20003f05070 */
[----:B------:R-:W-:Y:S01]  /*4190*/  LDGSTS.E [R236+0x6000], desc[UR16][R182.64], P5 ;  /* 0x06000000b6ec7fae */ /* 0x000fe2000a921850 */
[----:B------:R-:W-:Y:S02]  /*41a0*/  ISETP.GE.AND P5, PT, R252, UR8, PT ;  /* 0x00000008fc007c0c */ /* 0x000fe4000bfa6270 */
[----:B-1----:R-:W-:Y:S02]  /*41b0*/  SEL R181, RZ, 0x4, P4 ;  /* 0x00000004ffb57807 */ /* 0x002fe40002000000 */
[----:B------:R-:W-:Y:S02]  /*41c0*/  LOP3.LUT R252, R2, 0x12, RZ, 0xfc, !PT ;  /* 0x0000001202fc7812 */ /* 0x000fe400078efcff */
[----:B------:R-:W-:Y:S02]  /*41d0*/  ISETP.GE.AND P4, PT, R244, UR8, PT ;  /* 0x00000008f4007c0c */ /* 0x000fe4000bf86270 */
[----:B------:R-:W-:-:S02]  /*41e0*/  SEL R248, RZ, 0x4, P3 ;  /* 0x00000004fff87807 */ /* 0x000fc40001800000 */
[----:B------:R-:W-:Y:S02]  /*41f0*/  SEL R246, RZ, 0x4, P5 ;  /* 0x00000004fff67807 */ /* 0x000fe40002800000 */
[----:B------:R-:W-:Y:S02]  /*4200*/  ISETP.NE.U32.AND P6, PT, R193, RZ, PT ;  /* 0x000000ffc100720c */ /* 0x000fe40003fc5070 */
[----:B------:R-:W-:Y:S02]  /*4210*/  ISETP.GE.AND P3, PT, R191, UR8, PT ;  /* 0x00000008bf007c0c */ /* 0x000fe4000bf66270 */
[----:B------:R-:W-:Y:S02]  /*4220*/  ISETP.GE.AND P5, PT, R252, UR8, PT ;  /* 0x00000008fc007c0c */ /* 0x000fe4000bfa6270 */
[----:B------:R-:W-:Y:S02]  /*4230*/  SEL R243, RZ, 0x4, P4 ;  /* 0x00000004fff37807 */ /* 0x000fe40002000000 */
[----:B------:R-:W-:-:S02]  /*4240*/  LOP3.LUT R191, R2, 0x14, RZ, 0xfc, !PT ;  /* 0x0000001402bf7812 */ /* 0x000fc400078efcff */
[----:B------:R-:W-:Y:S02]  /*4250*/  LOP3.LUT R252, R2, 0x16, RZ, 0xfc, !PT ;  /* 0x0000001602fc7812 */ /* 0x000fe400078efcff */
[----:B------:R-:W-:Y:S01]  /*4260*/  ISETP.GE.AND P4, PT, R241, UR8, PT ;  /* 0x00000008f1007c0c */ /* 0x000fe2000bf86270 */
[----:B------:R1:W-:Y:S01]  /*4270*/  LDGSTS.E [R236+0x6008], desc[UR16][R184.64], P6 ;  /* 0x06008000b8ec7fae */ /* 0x0003e2000b121850 */
[----:B------:R-:W-:Y:S02]  /*4280*/  ISETP.NE.U32.AND P2, PT, R192, RZ, PT ;  /* 0x000000ffc000720c */ /* 0x000fe40003f45070 */
[----:B------:R-:W-:Y:S01]  /*4290*/  SEL R193, RZ, 0x4, P3 ;  /* 0x00000004ffc17807 */ /* 0x000fe20001800000 */
[----:B------:R-:W-:Y:S01]  /*42a0*/  LDGSTS.E [R226+0x4000], desc[UR16][R128.64], P0 ;  /* 0x0400000080e27fae */ /* 0x000fe20008121850 */
[----:B------:R-:W-:Y:S02]  /*42b0*/  SEL R192, RZ, 0x4, P5 ;  /* 0x00000004ffc07807 */ /* 0x000fe40002800000 */
[----:B------:R-:W-:-:S02]  /*42c0*/  ISETP.GE.AND P3, PT, R191, UR8, PT ;  /* 0x00000008bf007c0c */ /* 0x000fc4000bf66270 */
[----:B------:R-:W-:Y:S02]  /*42d0*/  ISETP.GE.AND P5, PT, R252, UR8, PT ;  /* 0x00000008fc007c0c */ /* 0x000fe4000bfa6270 */
[----:B------:R-:W-:Y:S02]  /*42e0*/  SEL R191, RZ, 0x4, P4 ;  /* 0x00000004ffbf7807 */ /* 0x000fe40002000000 */
[C---:B------:R-:W-:Y:S01]  /*42f0*/  LOP3.LUT R252, R2.reuse, 0x18, RZ, 0xfc, !PT ;  /* 0x0000001802fc7812 */ /* 0x040fe200078efcff */
[----:B------:R-:W-:Y:S01]  /*4300*/  LDGSTS.E [R226+0x4008], desc[UR16][R134.64], P2 ;  /* 0x0400800086e27fae */ /* 0x000fe20009121850 */
[----:B------:R-:W-:Y:S02]  /*4310*/  ISETP.GE.AND P4, PT, R239, UR8, PT ;  /* 0x00000008ef007c0c */ /* 0x000fe4000bf86270 */
[----:B------:R-:W-:Y:S02]  /*4320*/  LOP3.LUT R180, R2, 0x1a, RZ, 0xfc, !PT ;  /* 0x0000001a02b47812 */ /* 0x000fe400078efcff */
[----:B------:R-:W-:-:S02]  /*4330*/  SEL R189, RZ, 0x4, P3 ;  /* 0x00000004ffbd7807 */ /* 0x000fc40001800000 */
[----:B------:R-:W-:Y:S02]  /*4340*/  SEL R188, RZ, 0x4, P5 ;  /* 0x00000004ffbc7807 */ /* 0x000fe40002800000 */
[----:B------:R-:W-:Y:S02]  /*4350*/  ISETP.GE.AND P3, PT, R238, UR8, PT ;  /* 0x00000008ee007c0c */ /* 0x000fe4000bf66270 */
[----:B------:R-:W-:Y:S02]  /*4360*/  ISETP.GE.AND P5, PT, R252, UR8, PT ;  /* 0x00000008fc007c0c */ /* 0x000fe4000bfa6270 */
[----:B---3--:R-:W-:Y:S02]  /*4370*/  SEL R187, RZ, 0x4, P4 ;  /* 0x00000004ffbb7807 */ /* 0x008fe40002000000 */
[----:B------:R-:W-:Y:S02]  /*4380*/  ISETP.GE.AND P4, PT, R180, UR8, PT ;  /* 0x00000008b4007c0c */ /* 0x000fe4000bf86270 */
[----:B------:R-:W-:-:S02]  /*4390*/  LOP3.LUT R180, R2, 0x1c, RZ, 0xfc, !PT ;  /* 0x0000001c02b47812 */ /* 0x000fc400078efcff */
[----:B------:R-:W-:Y:S02]  /*43a0*/  SEL R186, RZ, 0x4, P3 ;  /* 0x00000004ffba7807 */ /* 0x000fe40001800000 */
[----:B-1----:R-:W-:Y:S02]  /*43b0*/  SEL R185, RZ, 0x4, P5 ;  /* 0x00000004ffb97807 */ /* 0x002fe40002800000 */
[----:B------:R-:W-:Y:S02]  /*43c0*/  ISETP.GE.AND P3, PT, R235, UR8, PT ;  /* 0x00000008eb007c0c */ /* 0x000fe4000bf66270 */
[----:B------:R-:W-:Y:S02]  /*43d0*/  PLOP3.LUT P5, PT, PT, PT, UP0, 0x80, 0x0 ;  /* 0x000000000000781c */ /* 0x000fe40003faf008 */
[----:B------:R-:W-:Y:S02]  /*43e0*/  SEL R184, RZ, 0x4, P4 ;  /* 0x00000004ffb87807 */ /* 0x000fe40002000000 */
[----:B------:R-:W-:-:S02]  /*43f0*/  LOP3.LUT R178, R2, 0x1e, RZ, 0xfc, !PT ;  /* 0x0000001e02b27812 */ /* 0x000fc400078efcff */
[----:B------:R-:W-:Y:S02]  /*4400*/  LOP3.LUT R179, R2, 0x3c, RZ, 0xfc, !PT ;  /* 0x0000003c02b37812 */ /* 0x000fe400078efcff */
[----:B------:R-:W-:Y:S02]  /*4410*/  ISETP.GE.AND P4, PT, R180, UR8, PT ;  /* 0x00000008b4007c0c */ /* 0x000fe4000bf86270 */
[----:B------:R-:W-:Y:S02]  /*4420*/  ISETP.GE.AND P6, PT, R245, UR8, PT ;  /* 0x00000008f5007c0c */ /* 0x000fe4000bfc6270 */
[----:B------:R-:W-:Y:S02]  /*4430*/  SEL R180, RZ, 0x4, P3 ;  /* 0x00000004ffb47807 */ /* 0x000fe40001800000 */
[----:B------:R-:W-:Y:S02]  /*4440*/  SEL R181, R181, RZ, P5 ;  /* 0x000000ffb5b57207 */ /* 0x000fe40002800000 */
[----:B------:R-:W-:-:S02]  /*4450*/  ISETP.GE.AND P3, PT, R178, UR8, PT ;  /* 0x00000008b2007c0c */ /* 0x000fc4000bf66270 */
[----:B------:R-:W-:Y:S02]  /*4460*/  ISETP.GE.AND P5, PT, R179, UR8, PT ;  /* 0x00000008b3007c0c */ /* 0x000fe4000bfa6270 */
[----:B------:R-:W-:Y:S02]  /*4470*/  SEL R178, RZ, 0x4, P4 ;  /* 0x00000004ffb27807 */ /* 0x000fe40002000000 */
[----:B------:R-:W-:Y:S02]  /*4480*/  SEL R251, RZ, 0x4, P6 ;  /* 0x00000004fffb7807 */ /* 0x000fe40003000000 */
[----:B------:R-:W-:Y:S02]  /*4490*/  PLOP3.LUT P4, PT, PT, PT, UP0, 0x80, 0x0 ;  /* 0x000000000000781c */ /* 0x000fe40003f8f008 */
[----:B------:R-:W-:Y:S02]  /*44a0*/  SEL R183, RZ, 0x4, P5 ;  /* 0x00000004ffb77807 */ /* 0x000fe40002800000 */
[----:B------:R-:W-:-:S02]  /*44b0*/  PLOP3.LUT P5, PT, PT, PT, UP0, 0x80, 0x0 ;  /* 0x000000000000781c */ /* 0x000fc40003faf008 */
[----:B------:R-:W-:Y:S02]  /*44c0*/  SEL R251, R251, RZ, P4 ;  /* 0x000000fffbfb7207 */ /* 0x000fe40002000000 */
[----:B------:R-:W-:Y:S02]  /*44d0*/  PLOP3.LUT P4, PT, PT, PT, UP0, 0x80, 0x0 ;  /* 0x000000000000781c */ /* 0x000fe40003f8f008 */
[----:B------:R-:W-:Y:S02]  /*44e0*/  ISETP.GE.AND P6, PT, R242, UR8, PT ;  /* 0x00000008f2007c0c */ /* 0x000fe4000bfc6270 */
[----:B------:R-:W-:Y:S02]  /*44f0*/  SEL R248, R248, RZ, P5 ;  /* 0x000000fff8f87207 */ /* 0x000fe40002800000 */
[----:B------:R-:W-:Y:S02]  /*4500*/  PLOP3.LUT P5, PT, PT, PT, UP0, 0x80, 0x0 ;  /* 0x000000000000781c */ /* 0x000fe40003faf008 */
[----:B------:R-:W-:-:S02]  /*4510*/  SEL R246, R246, RZ, P4 ;  /* 0x000000fff6f67207 */ /* 0x000fc40002000000 */
[----:B------:R-:W-:Y:S02]  /*4520*/  SEL R236, RZ, 0x4, P6 ;  /* 0x00000004ffec7807 */ /* 0x000fe40003000000 */
[----:B------:R-:W-:Y:S02]  /*4530*/  PLOP3.LUT P4, PT, PT, PT, UP0, 0x80, 0x0 ;  /* 0x000000000000781c */ /* 0x000fe40003f8f008 */
[----:B------:R-:W-:Y:S02]  /*4540*/  SEL R243, R243, RZ, P5 ;  /* 0x000000fff3f37207 */ /* 0x000fe40002800000 */
[----:B------:R-:W-:Y:S02]  /*4550*/  PLOP3.LUT P5, PT, PT, PT, UP0, 0x80, 0x0 ;  /* 0x000000000000781c */ /* 0x000fe40003faf008 */
[----:B------:R-:W-:Y:S02]  /*4560*/  SEL R236, R236, RZ, P4 ;  /* 0x000000ffecec7207 */ /* 0x000fe40002000000 */
[----:B------:R-:W-:-:S02]  /*4570*/  PLOP3.LUT P4, PT, PT, PT, UP0, 0x80, 0x0 ;  /* 0x000000000000781c */ /* 0x000fc40003f8f008 */
[----:B------:R-:W-:Y:S02]  /*4580*/  ISETP.GE.AND P6, PT, R240, UR8, PT ;  /* 0x00000008f0007c0c */ /* 0x000fe4000bfc6270 */
[----:B------:R-:W-:Y:S02]  /*4590*/  SEL R193, R193, RZ, P5 ;  /* 0x000000ffc1c17207 */ /* 0x000fe40002800000 */
[----:B------:R-:W-:Y:S02]  /*45a0*/  PLOP3.LUT P5, PT, PT, PT, UP0, 0x80, 0x0 ;  /* 0x000000000000781c */ /* 0x000fe40003faf008 */
[----:B------:R-:W-:Y:S02]  /*45b0*/  SEL R192, R192, RZ, P4 ;  /* 0x000000ffc0c07207 */ /* 0x000fe40002000000 */
[----:B------:R-:W-:Y:S02]  /*45c0*/  SEL R190, RZ, 0x4, P6 ;  /* 0x00000004ffbe7807 */ /* 0x000fe40003000000 */
[----:B------:R-:W-:-:S02]  /*45d0*/  PLOP3.LUT P4, PT, PT, PT, UP0, 0x80, 0x0 ;  /* 0x000000000000781c */ /* 0x000fc40003f8f008 */
[----:B------:R-:W-:Y:S02]  /*45e0*/  SEL R191, R191, RZ, P5 ;  /* 0x000000ffbfbf7207 */ /* 0x000fe40002800000 */
[----:B------:R-:W-:Y:S02]  /*45f0*/  PLOP3.LUT P5, PT, PT, PT, UP0, 0x80, 0x0 ;  /* 0x000000000000781c */ /* 0x000fe40003faf008 */
[----:B------:R-:W-:Y:S02]  /*4600*/  SEL R190, R190, RZ, P4 ;  /* 0x000000ffbebe7207 */ /* 0x000fe40002000000 */
[----:B------:R-:W-:Y:S02]  /*4610*/  PLOP3.LUT P4, PT, PT, PT, UP0, 0x80, 0x0 ;  /* 0x000000000000781c */ /* 0x000fe40003f8f008 */
[----:B------:R-:W-:Y:S02]  /*4620*/  SEL R189, R189, RZ, P5 ;  /* 0x000000ffbdbd7207 */ /* 0x000fe40002800000 */
[----:B------:R-:W-:-:S02]  /*4630*/  PLOP3.LUT P5, PT, PT, PT, UP0, 0x80, 0x0 ;  /* 0x000000000000781c */ /* 0x000fc40003faf008 */
[----:B------:R-:W-:Y:S02]  /*4640*/  SEL R188, R188, RZ, P4 ;  /* 0x000000ffbcbc7207 */ /* 0x000fe40002000000 */
[----:B------:R-:W-:Y:S02]  /*4650*/  PLOP3.LUT P4, PT, PT, PT, UP0, 0x80, 0x0 ;  /* 0x000000000000781c */ /* 0x000fe40003f8f008 */
[----:B------:R-:W-:Y:S02]  /*4660*/  SEL R187, R187, RZ, P5 ;  /* 0x000000ffbbbb7207 */ /* 0x000fe40002800000 */
[----:B------:R-:W-:Y:S02]  /*4670*/  PLOP3.LUT P5, PT, PT, PT, UP0, 0x80, 0x0 ;  /* 0x000000000000781c */ /* 0x000fe40003faf008 */
[----:B------:R-:W-:Y:S02]  /*4680*/  ISETP.GE.AND P6, PT, R237, UR8, PT ;  /* 0x00000008ed007c0c */ /* 0x000fe4000bfc6270 */
[----:B------:R-:W-:-:S02]  /*4690*/  SEL R186, R186, RZ, P4 ;  /* 0x000000ffbaba7207 */ /* 0x000fc40002000000 */
[----:B------:R-:W-:Y:S02]  /*46a0*/  PLOP3.LUT P4, PT, PT, PT, UP0, 0x80, 0x0 ;  /* 0x000000000000781c */ /* 0x000fe40003f8f008 */
[----:B------:R-:W-:Y:S02]  /*46b0*/  SEL R185, R185, RZ, P5 ;  /* 0x000000ffb9b97207 */ /* 0x000fe40002800000 */
[----:B------:R-:W-:Y:S02]  /*46c0*/  SEL R182, RZ, 0x4, P6 ;  /* 0x00000004ffb67807 */ /* 0x000fe40003000000 */
[----:B------:R-:W-:Y:S02]  /*46d0*/  PLOP3.LUT P5, PT, PT, PT, UP0, 0x80, 0x0 ;  /* 0x000000000000781c */ /* 0x000fe40003faf008 */
[----:B------:R-:W-:Y:S02]  /*46e0*/  SEL R179, RZ, 0x4, P3 ;  /* 0x00000004ffb37807 */ /* 0x000fe40001800000 */
[----:B------:R-:W-:-:S02]  /*46f0*/  SEL R184, R184, RZ, P4 ;  /* 0x000000ffb8b87207 */ /* 0x000fc40002000000 */
[----:B------:R-:W-:Y:S02]  /*4700*/  ISETP.NE.U32.AND P3, PT, R181, RZ, PT ;  /* 0x000000ffb500720c */ /* 0x000fe40003f65070 */
[----:B------:R-:W-:Y:S02]  /*4710*/  PLOP3.LUT P4, PT, PT, PT, UP0, 0x80, 0x0 ;  /* 0x000000000000781c */ /* 0x000fe40003f8f008 */
[----:B------:R-:W-:Y:S02]  /*4720*/  LOP3.LUT R181, R2, 0x3e, RZ, 0xfc, !PT ;  /* 0x0000003e02b57812 */ /* 0x000fe400078efcff */
[----:B------:R-:W-:Y:S02]  /*4730*/  SEL R182, R182, RZ, P5 ;  /* 0x000000ffb6b67207 */ /* 0x000fe40002800000 */
[----:B------:R-:W-:Y:S02]  /*4740*/  PLOP3.LUT P5, PT, PT, PT, UP0, 0x80, 0x0 ;  /* 0x000000000000781c */ /* 0x000fe40003faf008 */
[----:B------:R-:W-:-:S02]  /*4750*/  SEL R180, R180, RZ, P4 ;  /* 0x000000ffb4b47207 */ /* 0x000fc40002000000 */
[----:B------:R-:W-:Y:S01]  /*4760*/  PLOP3.LUT P6, PT, PT, PT, UP0, 0x80, 0x0 ;  /* 0x000000000000781c */ /* 0x000fe20003fcf008 */
[----:B------:R-:W-:Y:S01]  /*4770*/  LDGSTS.E [R226+0x6000], desc[UR16][R144.64], P3 ;  /* 0x0600000090e27fae */ /* 0x000fe20009921850 */
[----:B------:R-:W-:Y:S02]  /*4780*/  ISETP.GE.AND P4, PT, R181, UR8, PT ;  /* 0x00000008b5007c0c */ /* 0x000fe4000bf86270 */
[----:B------:R-:W-:Y:S02]  /*4790*/  SEL R178, R178, RZ, P5 ;  /* 0x000000ffb2b27207 */ /* 0x000fe40002800000 */
[----:B------:R-:W-:Y:S02]  /*47a0*/  SEL R179, R179, RZ, P6 ;  /* 0x000000ffb3b37207 */ /* 0x000fe40003000000 */
[----:B------:R-:W-:Y:S02]  /*47b0*/  PLOP3.LUT P5, PT, PT, PT, UP0, 0x80, 0x0 ;  /* 0x000000000000781c */ /* 0x000fe40003faf008 */
[----:B------:R-:W-:-:S02]  /*47c0*/  SEL R181, RZ, 0x4, P4 ;  /* 0x00000004ffb57807 */ /* 0x000fc40002000000 */
[----:B------:R-:W-:Y:S01]  /*47d0*/  PLOP3.LUT P6, PT, PT, PT, UP0, 0x80, 0x0 ;  /* 0x000000000000781c */ /* 0x000fe20003fcf008 */
[----:B------:R-:W-:Y:S01]  /*47e0*/  UISETP.GE.AND UP0, UPT, UR4, 0x40, UPT ;  /* 0x000000400400788c */ /* 0x000fe2000bf06270 */
[----:B------:R-:W-:Y:S02]  /*47f0*/  SEL R183, R183, RZ, P5 ;  /* 0x000000ffb7b77207 */ /* 0x000fe40002800000 */
[----:B------:R-:W-:Y:S02]  /*4800*/  ISETP.NE.U32.AND P4, PT, R251, RZ, PT ;  /* 0x000000fffb00720c */ /* 0x000fe40003f85070 */
[----:B------:R-:W-:Y:S02]  /*4810*/  SEL R181, R181, RZ, P6 ;  /* 0x000000ffb5b57207 */ /* 0x000fe40003000000 */
[----:B------:R-:W-:Y:S02]  /*4820*/  ISETP.NE.U32.AND P5, PT, R248, RZ, PT ;  /* 0x000000fff800720c */ /* 0x000fe40003fa5070 */
[----:B------:R-:W-:-:S02]  /*4830*/  ISETP.NE.U32.AND P6, PT, R246, RZ, PT ;  /* 0x000000fff600720c */ /* 0x000fc40003fc5070 */
[----:B------:R-:W-:Y:S02]  /*4840*/  ISETP.NE.U32.AND P0, PT, R243, RZ, PT ;  /* 0x000000fff300720c */ /* 0x000fe40003f05070 */
[----:B------:R-:W-:Y:S02]  /*4850*/  ISETP.NE.U32.AND P2, PT, R236, RZ, PT ;  /* 0x000000ffec00720c */ /* 0x000fe40003f45070 */
[----:B------:R-:W-:Y:S01]  /*4860*/  ISETP.NE.U32.AND P3, PT, R193, RZ, PT ;  /* 0x000000ffc100720c */ /* 0x000fe20003f65070 */
[----:B------:R-:W-:Y:S01]  /*4870*/  LDGSTS.E [R226+0x6008], desc[UR16][R152.64], P4 ;  /* 0x0600800098e27fae */ /* 0x000fe2000a121850 */
[----:B------:R-:W-:-:S03]  /*4880*/  ISETP.NE.U32.AND P4, PT, R192, RZ, PT ;  /* 0x000000ffc000720c */ /* 0x000fc60003f85070 */
        /* <DEDUP_REMOVED lines=26> */
[----:B------:R1:W-:Y:S01]  /*4a30*/  LDGSTS.E [R210+0x4008], desc[UR16][R132.64], P6 ;  /* 0x0400800084d27fae */ /* 0x0003e2000b121850 */
[----:B------:R-:W-:-:S03]  /*4a40*/  ISETP.NE.U32.AND P6, PT, R181, RZ, PT ;  /* 0x000000ffb500720c */ /* 0x000fc60003fc5070 */
[----:B------:R-:W-:Y:S01]  /*4a50*/  LDGSTS.E [R210+0x6000], desc[UR16][R130.64], P0 ;  /* 0x0600000082d27fae */ /* 0x000fe20008121850 */
[----:B------:R-:W-:-:S03]  /*4a60*/  ISETP.GE.AND P0, PT, R232, R138, PT ;  /* 0x0000008ae800720c */ /* 0x000fc60003f06270 */
[----:B------:R-:W-:Y:S01]  /*4a70*/  LDGSTS.E [R210+0x6008], desc[UR16][R126.64], P2 ;  /* 0x060080007ed27fae */ /* 0x000fe20009121850 */
[----:B-1----:R-:W-:-:S03]  /*4a80*/  IMAD.SHL.U32 R133, R67, 0x40, RZ ;  /* 0x0000004043857824 */ /* 0x002fc600078e00ff */
[----:B------:R-:W-:Y:S01]  /*4a90*/  LDGSTS.E [R207+0x4000], desc[UR16][R124.64], P3 ;  /* 0x040000007ccf7fae */ /* 0x000fe20009921850 */
[----:B------:R-:W-:-:S03]  /*4aa0*/  IMAD.WIDE R22, R133, 0x4, R22 ;  /* 0x0000000485167825 */ /* 0x000fc600078e0216 */
[----:B------:R-:W-:Y:S01]  /*4ab0*/  LDGSTS.E [R207+0x4008], desc[UR16][R122.64], P4 ;  /* 0x040080007acf7fae */ /* 0x000fe2000a121850 */
[----:B------:R-:W-:-:S03]  /*4ac0*/  IMAD.WIDE R30, R133, 0x4, R30 ;  /* 0x00000004851e7825 */ /* 0x000fc600078e021e */
[----:B------:R-:W-:Y:S01]  /*4ad0*/  LDGSTS.E [R207+0x6000], desc[UR16][R18.64], P5 ;  /* 0x0600000012cf7fae */ /* 0x000fe2000a921850 */
[----:B------:R-:W-:-:S03]  /*4ae0*/  IMAD.WIDE R38, R133, 0x4, R38 ;  /* 0x0000000485267825 */ /* 0x000fc600078e0226 */
[----:B------:R-:W-:Y:S01]  /*4af0*/  LDGSTS.E [R207+0x6008], desc[UR16][R20.64], P6 ;  /* 0x0600800014cf7fae */ /* 0x000fe2000b121850 */
[----:B------:R-:W-:-:S03]  /*4b00*/  IMAD.WIDE R46, R133, 0x4, R46 ;  /* 0x00000004852e7825 */ /* 0x000fc600078e022e */
[----:B------:R-:W0:Y:S01]  /*4b10*/  LDGDEPBAR ;  /* 0x00000000000079af */ /* 0x000e220000000000 */
[----:B------:R-:W-:-:S03]  /*4b20*/  IMAD.WIDE R54, R133, 0x4, R54 ;  /* 0x0000000485367825 */ /* 0x000fc600078e0236 */
[----:B------:R-:W-:Y:S01]  /*4b30*/  LDGSTS.E [R206+0x10000], desc[UR16][R22.64], P1 ;  /* 0x1000000016ce7fae */ /* 0x000fe20008921850 */
[----:B------:R-:W-:-:S03]  /*4b40*/  IMAD.WIDE R96, R133, 0x4, R96 ;  /* 0x0000000485607825 */ /* 0x000fc600078e0260 */
[----:B------:R1:W-:Y:S01]  /*4b50*/  LDGSTS.E [R206+0x10400], desc[UR16][R30.64], P1 ;  /* 0x104000001ece7fae */ /* 0x0003e20008921850 */
[----:B------:R-:W-:-:S03]  /*4b60*/  IMAD.WIDE R104, R133, 0x4, R104 ;  /* 0x0000000485687825 */ /* 0x000fc600078e0268 */
[----:B------:R2:W-:Y:S01]  /*4b70*/  LDGSTS.E [R206+0x10800], desc[UR16][R38.64], P1 ;  /* 0x1080000026ce7fae */ /* 0x0005e20008921850 */
[----:B------:R-:W-:-:S03]  /*4b80*/  IMAD.WIDE R112, R133, 0x4, R112 ;  /* 0x0000000485707825 */ /* 0x000fc600078e0270 */
[----:B------:R3:W-:Y:S01]  /*4b90*/  LDGSTS.E [R206+0x10c00], desc[UR16][R46.64], P1 ;  /* 0x10c000002ece7fae */ /* 0x0007e20008921850 */
[----:B------:R-:W-:-:S03]  /*4ba0*/  IMAD.WIDE R24, R133, 0x4, R24 ;  /* 0x0000000485187825 */ /* 0x000fc600078e0218 */
[----:B------:R4:W-:Y:S01]  /*4bb0*/  LDGSTS.E [R206+0x11000], desc[UR16][R54.64], P1 ;  /* 0x1100000036ce7fae */ /* 0x0009e20008921850 */
[----:B-1----:R-:W-:Y:S01]  /*4bc0*/  CS2R R30, SRZ ;  /* 0x00000000001e7805 */ /* 0x002fe2000001ff00 */
[C---:B------:R-:W-:Y:S02]  /*4bd0*/  IMAD.WIDE R32, R133.reuse, 0x4, R32 ;  /* 0x0000000485207825 */ /* 0x040fe400078e0220 */
[----:B------:R-:W-:Y:S01]  /*4be0*/  LDGSTS.E [R206+0x11400], desc[UR16][R96.64], P1 ;  /* 0x1140000060ce7fae */ /* 0x000fe20008921850 */
[----:B--2---:R-:W-:Y:S01]  /*4bf0*/  CS2R R38, SRZ ;  /* 0x0000000000267805 */ /* 0x004fe2000001ff00 */
[C---:B------:R-:W-:Y:S02]  /*4c00*/  IMAD.WIDE R40, R133.reuse, 0x4, R40 ;  /* 0x0000000485287825 */ /* 0x040fe400078e0228 */
[----:B------:R-:W-:Y:S01]  /*4c10*/  LDGSTS.E [R206+0x11800], desc[UR16][R104.64], P1 ;  /* 0x1180000068ce7fae */ /* 0x000fe20008921850 */
[----:B---3--:R-:W-:Y:S01]  /*4c20*/  CS2R R46, SRZ ;  /* 0x00000000002e7805 */ /* 0x008fe2000001ff00 */
[----:B------:R-:W-:-:S02]  /*4c30*/  IMAD.WIDE R48, R133, 0x4, R48 ;  /* 0x0000000485307825 */ /* 0x000fc400078e0230 */
[----:B------:R-:W-:Y:S01]  /*4c40*/  LDGSTS.E [R206+0x11c00], desc[UR16][R112.64], P1 ;  /* 0x11c0000070ce7fae */ /* 0x000fe20008921850 */
[----:B----4-:R-:W-:Y:S01]  /*4c50*/  CS2R R54, SRZ ;  /* 0x0000000000367805 */ /* 0x010fe2000001ff00 */
[C---:B------:R-:W-:Y:S02]  /*4c60*/  IMAD.WIDE R56, R133.reuse, 0x4, R56 ;  /* 0x0000000485387825 */ /* 0x040fe400078e0238 */
[----:B------:R1:W-:Y:S02]  /*4c70*/  LDGSTS.E [R205+0x10100], desc[UR16][R24.64], P1 ;  /* 0x1010000018cd7fae */ /* 0x0003e40008921850 */
[C---:B------:R-:W-:Y:S02]  /*4c80*/  IMAD.WIDE R98, R133.reuse, 0x4, R98 ;  /* 0x0000000485627825 */ /* 0x040fe400078e0262 */
[----:B------:R2:W-:Y:S02]  /*4c90*/  LDGSTS.E [R205+0x10500], desc[UR16][R32.64], P1 ;  /* 0x1050000020cd7fae */ /* 0x0005e40008921850 */
[----:B------:R-:W-:-:S02]  /*4ca0*/  IMAD.WIDE R106, R133, 0x4, R106 ;  /* 0x00000004856a7825 */ /* 0x000fc400078e026a */
[----:B------:R3:W-:Y:S02]  /*4cb0*/  LDGSTS.E [R205+0x10900], desc[UR16][R40.64], P1 ;  /* 0x1090000028cd7fae */ /* 0x0007e40008921850 */
[C---:B------:R-:W-:Y:S01]  /*4cc0*/  IMAD.WIDE R114, R133.reuse, 0x4, R114 ;  /* 0x0000000485727825 */ /* 0x040fe200078e0272 */
[----:B------:R-:W4:Y:S01]  /*4cd0*/  S2R R170, SR_TID.X ;  /* 0x0000000000aa7919 */ /* 0x000f220000002100 */
[----:B-1----:R-:W-:Y:S02]  /*4ce0*/  CS2R R24, SRZ ;  /* 0x0000000000187805 */ /* 0x002fe4000001ff00 */
[C---:B------:R-:W-:Y:S01]  /*4cf0*/  IMAD.WIDE R26, R133.reuse, 0x4, R26 ;  /* 0x00000004851a7825 */ /* 0x040fe200078e021a */
[----:B------:R1:W-:Y:S01]  /*4d00*/  LDGSTS.E [R205+0x10d00], desc[UR16][R48.64], P1 ;  /* 0x10d0000030cd7fae */ /* 0x0003e20008921850 */
[----:B--2---:R-:W-:Y:S02]  /*4d10*/  CS2R R32, SRZ ;  /* 0x0000000000207805 */ /* 0x004fe4000001ff00 */
[----:B------:R-:W-:Y:S01]  /*4d20*/  IMAD.WIDE R34, R133, 0x4, R34 ;  /* 0x0000000485227825 */ /* 0x000fe200078e0222 */
[----:B------:R-:W-:Y:S01]  /*4d30*/  LDGSTS.E [R205+0x11100], desc[UR16][R56.64], P1 ;  /* 0x1110000038cd7fae */ /* 0x000fe20008921850 */
[----:B---3--:R-:W-:-:S02]  /*4d40*/  CS2R R40, SRZ ;  /* 0x0000000000287805 */ /* 0x008fc4000001ff00 */
[C---:B------:R-:W-:Y:S01]  /*4d50*/  IMAD.WIDE R42, R133.reuse, 0x4, R42 ;  /* 0x00000004852a7825 */ /* 0x040fe200078e022a */
[----:B------:R-:W-:Y:S03]  /*4d60*/  LDGSTS.E [R205+0x11500], desc[UR16][R98.64], P1 ;  /* 0x1150000062cd7fae */ /* 0x000fe60008921850 */
[C---:B------:R-:W-:Y:S01]  /*4d70*/  IMAD.WIDE R50, R133.reuse, 0x4, R50 ;  /* 0x0000000485327825 */ /* 0x040fe200078e0232 */
[----:B------:R-:W-:Y:S01]  /*4d80*/  LDGSTS.E [R205+0x11900], desc[UR16][R106.64], P1 ;  /* 0x119000006acd7fae */ /* 0x000fe20008921850 */
[----:B-1----:R-:W-:Y:S02]  /*4d90*/  CS2R R48, SRZ ;  /* 0x0000000000307805 */ /* 0x002fe4000001ff00 */
[C---:B------:R-:W-:Y:S01]  /*4da0*/  IMAD.WIDE R92, R133.reuse, 0x4, R92 ;  /* 0x00000004855c7825 */ /* 0x040fe200078e025c */
[----:B------:R-:W-:Y:S03]  /*4db0*/  LDGSTS.E [R205+0x11d00], desc[UR16][R114.64], P1 ;  /* 0x11d0000072cd7fae */ /* 0x000fe60008921850 */
[C---:B------:R-:W-:Y:S01]  /*4dc0*/  IMAD.WIDE R100, R133.reuse, 0x4, R100 ;  /* 0x0000000485647825 */ /* 0x040fe200078e0264 */
[----:B------:R1:W-:Y:S03]  /*4dd0*/  LDGSTS.E [R204+0x10200], desc[UR16][R26.64], P1 ;  /* 0x102000001acc7fae */ /* 0x0003e60008921850 */
[C---:B------:R-:W-:Y:S01]  /*4de0*/  IMAD.WIDE R108, R133.reuse, 0x4, R108 ;  /* 0x00000004856c7825 */ /* 0x040fe200078e026c */
[----:B------:R2:W-:Y:S03]  /*4df0*/  LDGSTS.E [R204+0x10600], desc[UR16][R34.64], P1 ;  /* 0x1060000022cc7fae */ /* 0x0005e60008921850 */
[C---:B------:R-:W-:Y:S01]  /*4e00*/  IMAD.WIDE R116, R133.reuse, 0x4, R116 ;  /* 0x0000000485747825 */ /* 0x040fe200078e0274 */
[----:B------:R3:W-:Y:S03]  /*4e10*/  LDGSTS.E [R204+0x10a00], desc[UR16][R42.64], P1 ;  /* 0x10a000002acc7fae */ /* 0x0007e60008921850 */
[----:B------:R-:W-:Y:S01]  /*4e20*/  IMAD.WIDE R28, R133, 0x4, R28 ;  /* 0x00000004851c7825 */ /* 0x000fe200078e021c */
[----:B------:R5:W-:Y:S01]  /*4e30*/  LDGSTS.E [R204+0x10e00], desc[UR16][R50.64], P1 ;  /* 0x10e0000032cc7fae */ /* 0x000be20008921850 */
[----:B-1----:R-:W-:-:S02]  /*4e40*/  CS2R R26, SRZ ;  /* 0x00000000001a7805 */ /* 0x002fc4000001ff00 */
[C---:B------:R-:W-:Y:S01]  /*4e50*/  IMAD.WIDE R36, R133.reuse, 0x4, R36 ;  /* 0x0000000485247825 */ /* 0x040fe200078e0224 */
[----:B------:R-:W-:Y:S01]  /*4e60*/  LDGSTS.E [R204+0x11200], desc[UR16][R92.64], P1 ;  /* 0x112000005ccc7fae */ /* 0x000fe20008921850 */
[----:B--2---:R-:W-:Y:S02]  /*4e70*/  CS2R R34, SRZ ;  /* 0x0000000000227805 */ /* 0x004fe4000001ff00 */
[C---:B------:R-:W-:Y:S01]  /*4e80*/  IMAD.WIDE R44, R133.reuse, 0x4, R44 ;  /* 0x00000004852c7825 */ /* 0x040fe200078e022c */
[----:B------:R-:W-:Y:S01]  /*4e90*/  LDGSTS.E [R204+0x11600], desc[UR16][R100.64], P1 ;  /* 0x1160000064cc7fae */ /* 0x000fe20008921850 */
[----:B---3--:R-:W-:Y:S02]  /*4ea0*/  CS2R R42, SRZ ;  /* 0x00000000002a7805 */ /* 0x008fe4000001ff00 */
[----:B------:R-:W-:Y:S01]  /*4eb0*/  IMAD.WIDE R52, R133, 0x4, R52 ;  /* 0x0000000485347825 */ /* 0x000fe200078e0234 */
[----:B------:R-:W-:Y:S01]  /*4ec0*/  LDGSTS.E [R204+0x11a00], desc[UR16][R108.64], P1 ;  /* 0x11a000006ccc7fae */ /* 0x000fe20008921850 */
[----:B-----5:R-:W-:-:S02]  /*4ed0*/  CS2R R50, SRZ ;  /* 0x0000000000327805 */ /* 0x020fc4000001ff00 */
[C---:B------:R-:W-:Y:S01]  /*4ee0*/  IMAD.WIDE R94, R133.reuse, 0x4, R94 ;  /* 0x00000004855e7825 */ /* 0x040fe200078e025e */
[----:B------:R-:W-:Y:S03]  /*4ef0*/  LDGSTS.E [R204+0x11e00], desc[UR16][R116.64], P1 ;  /* 0x11e0000074cc7fae */ /* 0x000fe60008921850 */
[C---:B------:R-:W-:Y:S01]  /*4f00*/  IMAD.WIDE R102, R133.reuse, 0x4, R102 ;  /* 0x0000000485667825 */ /* 0x040fe200078e0266 */
[----:B------:R1:W-:Y:S03]  /*4f10*/  LDGSTS.E [R203+0x10300], desc[UR16][R28.64], P1 ;  /* 0x103000001ccb7fae */ /* 0x0003e60008921850 */
[C---:B------:R-:W-:Y:S01]  /*4f20*/  IMAD.WIDE R110, R133.reuse, 0x4, R110 ;  /* 0x00000004856e7825 */ /* 0x040fe200078e026e */
[----:B------:R2:W-:Y:S03]  /*4f30*/  LDGSTS.E [R203+0x10700], desc[UR16][R36.64], P1 ;  /* 0x1070000024cb7fae */ /* 0x0005e60008921850 */
[----:B------:R-:W-:Y:S01]  /*4f40*/  IMAD.WIDE R118, R133, 0x4, R118 ;  /* 0x0000000485767825 */ /* 0x000fe200078e0276 */
[----:B------:R3:W-:Y:S03]  /*4f50*/  LDGSTS.E [R203+0x10b00], desc[UR16][R44.64], P1 ;  /* 0x10b000002ccb7fae */ /* 0x0007e60008921850 */
[C---:B----4-:R-:W-:Y:S01]  /*4f60*/  IMAD.SHL.U32 R169, R170.reuse, 0x8, RZ ;  /* 0x00000008aaa97824 */ /* 0x050fe200078e00ff */
[----:B------:R4:W-:Y:S01]  /*4f70*/  LDGSTS.E [R203+0x10f00], desc[UR16][R52.64], P1 ;  /* 0x10f0000034cb7fae */ /* 0x0009e20008921850 */
[C---:B------:R-:W-:Y:S01]  /*4f80*/  IMAD.SHL.U32 R168, R170.reuse, 0x80, RZ ;  /* 0x00000080aaa87824 */ /* 0x040fe200078e00ff */
[----:B-1----:R-:W-:Y:S01]  /*4f90*/  CS2R R28, SRZ ;  /* 0x00000000001c7805 */ /* 0x002fe2000001ff00 */
[----:B------:R-:W-:Y:S01]  /*4fa0*/  IMAD.SHL.U32 R170, R170, 0x10, RZ ;  /* 0x00000010aaaa7824 */ /* 0x000fe200078e00ff */
[----:B------:R1:W-:Y:S01]  /*4fb0*/  LDGSTS.E [R203+0x11300], desc[UR16][R94.64], P1 ;  /* 0x113000005ecb7fae */ /* 0x0003e20008921850 */
[----:B--2---:R-:W-:-:S02]  /*4fc0*/  CS2R R36, SRZ ;  /* 0x0000000000247805 */ /* 0x004fc4000001ff00 */
[----:B------:R-:W-:Y:S01]  /*4fd0*/  LOP3.LUT R169, R169, 0x380, RZ, 0xc0, !PT ;  /* 0x00000380a9a97812 */ /* 0x000fe200078ec0ff */
[----:B------:R1:W-:Y:S01]  /*4fe0*/  LDGSTS.E [R203+0x11700], desc[UR16][R102.64], P1 ;  /* 0x1170000066cb7fae */ /* 0x0003e20008921850 */
[----:B---3--:R-:W-:Y:S02]  /*4ff0*/  CS2R R44, SRZ ;  /* 0x00000000002c7805 */ /* 0x008fe4000001ff00 */
[----:B------:R-:W-:Y:S01]  /*5000*/  LOP3.LUT R168, R168, 0x400, RZ, 0xc0, !PT ;  /* 0x00000400a8a87812 */ /* 0x000fe200078ec0ff */
[----:B------:R1:W-:Y:S01]  /*5010*/  LDGSTS.E [R203+0x11b00], desc[UR16][R110.64], P1 ;  /* 0x11b000006ecb7fae */ /* 0x0003e20008921850 */
[----:B----4-:R-:W-:-:S03]  /*5020*/  CS2R R52, SRZ ;  /* 0x0000000000347805 */ /* 0x010fc6000001ff00 */
[----:B------:R1:W-:Y:S01]  /*5030*/  LDGSTS.E [R203+0x11f00], desc[UR16][R118.64], P1 ;  /* 0x11f0000076cb7fae */ /* 0x0003e20008921850 */
[----:B------:R-:W-:-:S03]  /*5040*/  PLOP3.LUT P1, PT, PT, PT, UP0, 0x40, 0x0 ;  /* 0x000000000000781c */ /* 0x000fc60003f2e808 */
[----:B------:R-:W0:Y:S10]  /*5050*/  LDGDEPBAR ;  /* 0x00000000000079af */ /* 0x000e340000000000 */
[----:B-1----:R-:W-:Y:S05]  /*5060*/  @P1 BRA `(.L_x_0) ;  /* 0x0000002c00c81947 */ /* 0x002fea0003800000 */
[----:B------:R-:W-:Y:S01]  /*5070*/  IMAD.SHL.U32 R121, R133, 0x8, RZ ;  /* 0x0000000885797824 */ /* 0x000fe200078e00ff */
[----:B------:R-:W-:Y:S01]  /*5080*/  SHF.R.S32.HI R132, RZ, 0x1f, R133 ;  /* 0x0000001fff847819 */ /* 0x000fe20000011485 */
[----:B------:R-:W-:Y:S01]  /*5090*/  USHF.R.S32.HI UR5, URZ, 0x1f, UR4 ;  /* 0x0000001f3f057899 */ /* 0x000fe20008011404 */
[----:B------:R-:W-:Y:S01]  /*50a0*/  SHF.R.S32.HI R27, RZ, 0x1f, R90 ;  /* 0x0000001fff1b7819 */ /* 0x000fe2000001145a */
[-C--:B------:R-:W-:Y:S01]  /*50b0*/  IMAD R154, R235, R66.reuse, RZ ;  /* 0x00000042eb9a7224 */ /* 0x080fe200078e02ff */
[----:B------:R-:W-:Y:S01]  /*50c0*/  SHF.L.U64.HI R44, R133, 0x3, R132 ;  /* 0x00000003852c7819 */ /* 0x000fe20000010284 */
[----:B------:R-:W-:Y:S01]  /*50d0*/  ULEA.HI UR5, UR5, UR4, URZ, 0x6 ;  /* 0x0000000405057291 */ /* 0x000fe2000f8f303f */
[-C--:B------:R-:W-:Y:S01]  /*50e0*/  LEA R67, P2, R90, R121.reuse, 0x2 ;  /* 0x000000795a437211 */ /* 0x080fe200078410ff */
[-C--:B------:R-:W-:Y:S01]  /*50f0*/  IMAD R153, R237, R66.reuse, RZ ;  /* 0x00000042ed997224 */ /* 0x080fe200078e02ff */
[----:B------:R-:W-:Y:S01]  /*5100*/  SHF.R.S32.HI R28, RZ, 0x1f, R91 ;  /* 0x0000001fff1c7819 */ /* 0x000fe2000001145b */
[-C--:B------:R-:W-:Y:S01]  /*5110*/  IMAD R152, R238, R66.reuse, RZ ;  /* 0x00000042ee987224 */ /* 0x080fe200078e02ff */
[----:B------:R-:W-:Y:S01]  /*5120*/  SHF.R.S32.HI R26, RZ, 0x1f, R89 ;  /* 0x0000001fff1a7819 */ /* 0x000fe20000011459 */
[-C--:B------:R-:W-:Y:S01]  /*5130*/  IMAD R151, R239, R66.reuse, RZ ;  /* 0x00000042ef977224 */ /* 0x080fe200078e02ff */
[----:B------:R-:W-:Y:S01]  /*5140*/  SHF.R.S32.HI R25, RZ, 0x1f, R88 ;  /* 0x0000001fff197819 */ /* 0x000fe20000011458 */
[-C--:B------:R-:W-:Y:S01]  /*5150*/  IMAD R150, R240, R66.reuse, RZ ;  /* 0x00000042f0967224 */ /* 0x080fe200078e02ff */
[-C--:B------:R-:W-:Y:S01]  /*5160*/  LEA R131, P1, R91, R121.reuse, 0x2 ;  /* 0x000000795b837211 */ /* 0x080fe200078210ff */
[-C--:B------:R-:W-:Y:S01]  /*5170*/  IMAD R149, R241, R66.reuse, RZ ;  /* 0x00000042f1957224 */ /* 0x080fe200078e02ff */
[-C--:B------:R-:W-:Y:S01]  /*5180*/  LEA R39, P3, R89, R121.reuse, 0x2 ;  /* 0x0000007959277211 */ /* 0x080fe200078610ff */
[-C--:B------:R-:W-:Y:S01]  /*5190*/  IMAD R148, R242, R66.reuse, RZ ;  /* 0x00000042f2947224 */ /* 0x080fe200078e02ff */
[----:B------:R-:W-:Y:S01]  /*51a0*/  LEA R38, P4, R88, R121, 0x2 ;  /* 0x0000007958267211 */ /* 0x000fe200078810ff */
[----:B------:R-:W-:Y:S01]  /*51b0*/  IMAD R147, R244, R66, RZ ;  /* 0x00000042f4937224 */ /* 0x000fe200078e02ff */
[----:B------:R-:W-:Y:S01]  /*51c0*/  LEA.HI.X R90, R90, R44, R27, 0x2, P2 ;  /* 0x0000002c5a5a7211 */ /* 0x000fe200010f141b */
[----:B------:R-:W-:Y:S01]  /*51d0*/  IMAD R146, R245, R66, RZ ;  /* 0x00000042f5927224 */ /* 0x000fe200078e02ff */
[-C--:B------:R-:W-:Y:S01]  /*51e0*/  LEA.HI.X R37, R91, R44.reuse, R28, 0x2, P1 ;  /* 0x0000002c5b257211 */ /* 0x080fe200008f141c */
[----:B------:R-:W-:Y:S01]  /*51f0*/  USHF.R.S32.HI UR13, URZ, 0x6, UR5 ;  /* 0x000000063f0d7899 */ /* 0x000fe20008011405 */
[----:B------:R-:W-:-:S02]  /*5200*/  LEA.HI.X R33, R89, R44, R26, 0x2, P3 ;  /* 0x0000002c59217211 */ /* 0x000fc400018f141a */
[----:B------:R-:W-:Y:S02]  /*5210*/  CS2R R46, SRZ ;  /* 0x00000000002e7805 */ /* 0x000fe4000001ff00 */
[----:B------:R-:W-:Y:S02]  /*5220*/  LEA.HI.X R32, R88, R44, R25, 0x2, P4 ;  /* 0x0000002c58207211 */ /* 0x000fe400020f1419 */
[----:B------:R-:W-:Y:S02]  /*5230*/  CS2R R48, SRZ ;  /* 0x0000000000307805 */ /* 0x000fe4000001ff00 */
[----:B------:R-:W-:Y:S02]  /*5240*/  SHF.R.S32.HI R27, RZ, 0x1f, R86 ;  /* 0x0000001fff1b7819 */ /* 0x000fe40000011456 */
[----:B------:R-:W-:Y:S02]  /*5250*/  CS2R R50, SRZ ;  /* 0x0000000000327805 */ /* 0x000fe4000001ff00 */
[----:B------:R-:W-:-:S02]  /*5260*/  LEA R36, P2, R86, R121, 0x2 ;  /* 0x0000007956247211 */ /* 0x000fc400078410ff */
[----:B------:R-:W-:Y:S02]  /*5270*/  CS2R R52, SRZ ;  /* 0x0000000000347805 */ /* 0x000fe4000001ff00 */
[----:B------:R-:W-:Y:S02]  /*5280*/  SHF.R.S32.HI R30, RZ, 0x1f, R87 ;  /* 0x0000001fff1e7819 */ /* 0x000fe40000011457 */
[----:B------:R-:W-:Y:S02]  /*5290*/  CS2R R54, SRZ ;  /* 0x0000000000367805 */ /* 0x000fe4000001ff00 */
[----:B------:R-:W-:Y:S01]  /*52a0*/  SHF.R.S32.HI R26, RZ, 0x1f, R85 ;  /* 0x0000001fff1a7819 */ /* 0x000fe20000011455 */
[----:B------:R-:W-:Y:S01]  /*52b0*/  UIADD3 UR12, UR12, -0x80, URZ ;  /* 0xffffff800c0c7890 */ /* 0x000fe2000fffe03f */
[----:B------:R-:W-:Y:S01]  /*52c0*/  SHF.R.S32.HI R25, RZ, 0x1f, R84 ;  /* 0x0000001fff197819 */ /* 0x000fe20000011454 */
[----:B------:R-:W-:Y:S01]  /*52d0*/  UIADD3 UR18, UR13, -0x2, URZ ;  /* 0xfffffffe0d127890 */ /* 0x000fe2000fffe03f */
[-C--:B------:R-:W-:Y:S01]  /*52e0*/  LEA R40, P1, R87, R121.reuse, 0x2 ;  /* 0x0000007957287211 */ /* 0x080fe200078210ff */
[----:B------:R-:W-:Y:S01]  /*52f0*/  UMOV UR4, URZ ;  /* 0x0000003f00047c82 */ /* 0x000fe20008000000 */
[----:B------:R-:W-:-:S02]  /*5300*/  LEA R34, P3, R85, R121, 0x2 ;  /* 0x0000007955227211 */ /* 0x000fc400078610ff */
[----:B------:R-:W-:Y:S02]  /*5310*/  LEA R29, P4, R84, R121, 0x2 ;  /* 0x00000079541d7211 */ /* 0x000fe400078810ff */
[-C--:B------:R-:W-:Y:S02]  /*5320*/  LEA.HI.X R28, R86, R44.reuse, R27, 0x2, P2 ;  /* 0x0000002c561c7211 */ /* 0x080fe400010f141b */
[-C--:B------:R-:W-:Y:S02]  /*5330*/  LEA.HI.X R30, R87, R44.reuse, R30, 0x2, P1 ;  /* 0x0000002c571e7211 */ /* 0x080fe400008f141e */
[-C--:B------:R-:W-:Y:S02]  /*5340*/  LEA.HI.X R86, R85, R44.reuse, R26, 0x2, P3 ;  /* 0x0000002c55567211 */ /* 0x080fe400018f141a */
[----:B------:R-:W-:Y:S02]  /*5350*/  LEA.HI.X R88, R84, R44, R25, 0x2, P4 ;  /* 0x0000002c54587211 */ /* 0x000fe400020f1419 */
[----:B------:R-:W-:-:S02]  /*5360*/  SHF.R.S32.HI R42, RZ, 0x1f, R83 ;  /* 0x0000001fff2a7819 */ /* 0x000fc40000011453 */
[----:B------:R-:W-:Y:S02]  /*5370*/  SHF.R.S32.HI R41, RZ, 0x1f, R82 ;  /* 0x0000001fff297819 */ /* 0x000fe40000011452 */
[----:B------:R-:W-:Y:S02]  /*5380*/  SHF.R.S32.HI R94, RZ, 0x1f, R81 ;  /* 0x0000001fff5e7819 */ /* 0x000fe40000011451 */
[----:B------:R-:W-:Y:S02]  /*5390*/  SHF.R.S32.HI R27, RZ, 0x1f, R80 ;  /* 0x0000001fff1b7819 */ /* 0x000fe40000011450 */
[-C--:B------:R-:W-:Y:S02]  /*53a0*/  LEA R35, P1, R83, R121.reuse, 0x2 ;  /* 0x0000007953237211 */ /* 0x080fe400078210ff */
[-C--:B------:R-:W-:Y:S02]  /*53b0*/  LEA R31, P2, R82, R121.reuse, 0x2 ;  /* 0x00000079521f7211 */ /* 0x080fe400078410ff */
        /* <DEDUP_REMOVED lines=45> */
[-C--:B------:R-:W-:Y:S02]  /*5690*/  LEA R107, P1, R65, R121.reuse, 0x2 ;  /* 0x00000079416b7211 */ /* 0x080fe400078210ff */
[-C--:B------:R-:W-:Y:S02]  /*56a0*/  LEA R109, P2, R64, R121.reuse, 0x2 ;  /* 0x00000079406d7211 */ /* 0x080fe400078410ff */
[----:B------:R-:W-:Y:S02]  /*56b0*/  LEA R111, P3, R63, R121, 0x2 ;  /* 0x000000793f6f7211 */ /* 0x000fe400078610ff */
[----:B------:R-:W-:-:S02]  /*56c0*/  SHF.R.S32.HI R123, RZ, 0x1f, R62 ;  /* 0x0000001fff7b7819 */ /* 0x000fc4000001143e */
[-C--:B------:R-:W-:Y:S02]  /*56d0*/  LEA R113, P4, R62, R121.reuse, 0x2 ;  /* 0x000000793e717211 */ /* 0x080fe400078810ff */
[-C--:B------:R-:W-:Y:S02]  /*56e0*/  LEA.HI.X R122, R65, R44.reuse, R122, 0x2, P1 ;  /* 0x0000002c417a7211 */ /* 0x080fe400008f147a */
[-C--:B------:R-:W-:Y:S02]  /*56f0*/  LEA.HI.X R124, R64, R44.reuse, R41, 0x2, P2 ;  /* 0x0000002c407c7211 */ /* 0x080fe400010f1429 */
[-C--:B------:R-:W-:Y:S02]  /*5700*/  LEA.HI.X R126, R63, R44.reuse, R126, 0x2, P3 ;  /* 0x0000002c3f7e7211 */ /* 0x080fe400018f147e */
[----:B------:R-:W-:Y:S02]  /*5710*/  LEA.HI.X R123, R62, R44, R123, 0x2, P4 ;  /* 0x0000002c3e7b7211 */ /* 0x000fe400020f147b */
[----:B------:R-:W-:-:S02]  /*5720*/  LEA R115, P1, R61, R121, 0x2 ;  /* 0x000000793d737211 */ /* 0x000fc400078210ff */
[-C--:B------:R-:W-:Y:S02]  /*5730*/  LEA R117, P2, R60, R121.reuse, 0x2 ;  /* 0x000000793c757211 */ /* 0x080fe400078410ff */
[CC--:B------:R-:W-:Y:S02]  /*5740*/  LEA R119, P3, R59.reuse, R121.reuse, 0x2 ;  /* 0x000000793b777211 */ /* 0x0c0fe400078610ff */
[----:B------:R-:W-:Y:S02]  /*5750*/  SHF.R.S32.HI R128, RZ, 0x1f, R59 ;  /* 0x0000001fff807819 */ /* 0x000fe4000001143b */
[----:B------:R-:W-:Y:S02]  /*5760*/  SHF.R.S32.HI R129, RZ, 0x1f, R58 ;  /* 0x0000001fff817819 */ /* 0x000fe4000001143a */
[C---:B------:R-:W-:Y:S02]  /*5770*/  LEA R121, P4, R58.reuse, R121, 0x2 ;  /* 0x000000793a797211 */ /* 0x040fe400078810ff */
[----:B------:R-:W-:Y:S01]  /*5780*/  LEA.HI.X R128, R59, R44, R128, 0x2, P3 ;  /* 0x0000002c3b807211 */ /* 0x000fe200018f1480 */
[----:B------:R-:W-:Y:S01]  /*5790*/  IMAD R59, R249, R66, RZ ;  /* 0x00000042f93b7224 */ /* 0x000fe200078e02ff */
[----:B------:R-:W-:Y:S01]  /*57a0*/  LEA.HI.X R129, R58, R44, R129, 0x2, P4 ;  /* 0x0000002c3a817211 */ /* 0x000fe200020f1481 */
[----:B------:R-:W-:Y:S01]  /*57b0*/  IMAD R58, R247, R66, RZ ;  /* 0x00000042f73a7224 */ /* 0x000fe200078e02ff */
[----:B------:R-:W-:-:S02]  /*57c0*/  IADD3 R131, P5, R131, UR14, RZ ;  /* 0x0000000e83837c10 */ /* 0x000fc4000ffbe0ff */
[----:B------:R-:W-:Y:S02]  /*57d0*/  IADD3 R67, P6, R67, UR14, RZ ;  /* 0x0000000e43437c10 */ /* 0x000fe4000ffde0ff */
[----:B------:R-:W-:Y:S02]  /*57e0*/  IADD3 R68, P3, R39, UR14, RZ ;  /* 0x0000000e27447c10 */ /* 0x000fe4000ff7e0ff */
[----:B------:R-:W-:Y:S02]  /*57f0*/  IADD3 R69, P4, R38, UR14, RZ ;  /* 0x0000000e26457c10 */ /* 0x000fe4000ff9e0ff */
[----:B------:R-:W-:Y:S02]  /*5800*/  CS2R R38, SRZ ;  /* 0x0000000000267805 */ /* 0x000fe4000001ff00 */
[----:B------:R-:W-:Y:S02]  /*5810*/  IADD3.X R74, R37, UR15, RZ, P5, !PT ;  /* 0x0000000f254a7c10 */ /* 0x000fe4000affe4ff */
[----:B------:R-:W-:-:S02]  /*5820*/  IADD3.X R76, R90, UR15, RZ, P6, !PT ;  /* 0x0000000f5a4c7c10 */ /* 0x000fc4000b7fe4ff */
[----:B------:R-:W-:Y:S02]  /*5830*/  IADD3.X R78, R33, UR15, RZ, P3, !PT ;  /* 0x0000000f214e7c10 */ /* 0x000fe40009ffe4ff */
[----:B------:R-:W-:Y:S02]  /*5840*/  IADD3.X R80, R32, UR15, RZ, P4, !PT ;  /* 0x0000000f20507c10 */ /* 0x000fe4000a7fe4ff */
[----:B------:R-:W-:Y:S02]  /*5850*/  CS2R R32, SRZ ;  /* 0x0000000000207805 */ /* 0x000fe4000001ff00 */
[----:B------:R-:W-:Y:S02]  /*5860*/  IADD3 R70, P5, R40, UR14, RZ ;  /* 0x0000000e28467c10 */ /* 0x000fe4000ffbe0ff */
[----:B------:R-:W-:Y:S02]  /*5870*/  CS2R R40, SRZ ;  /* 0x0000000000287805 */ /* 0x000fe4000001ff00 */
[----:B------:R-:W-:-:S02]  /*5880*/  IADD3 R72, P6, R36, UR14, RZ ;  /* 0x0000000e24487c10 */ /* 0x000fc4000ffde0ff */
[----:B------:R-:W-:Y:S02]  /*5890*/  CS2R R36, SRZ ;  /* 0x0000000000247805 */ /* 0x000fe4000001ff00 */
[----:B------:R-:W-:Y:S02]  /*58a0*/  IADD3 R71, P3, R34, UR14, RZ ;  /* 0x0000000e22477c10 */ /* 0x000fe4000ff7e0ff */
[----:B------:R-:W-:Y:S02]  /*58b0*/  IADD3 R73, P4, R29, UR14, RZ ;  /* 0x0000000e1d497c10 */ /* 0x000fe4000ff9e0ff */
[----:B------:R-:W-:Y:S02]  /*58c0*/  IADD3.X R82, R30, UR15, RZ, P5, !PT ;  /* 0x0000000f1e527c10 */ /* 0x000fe4000affe4ff */
[----:B------:R-:W-:Y:S02]  /*58d0*/  IADD3.X R84, R28, UR15, RZ, P6, !PT ;  /* 0x0000000f1c547c10 */ /* 0x000fe4000b7fe4ff */
[----:B------:R-:W-:-:S02]  /*58e0*/  CS2R R28, SRZ ;  /* 0x00000000001c7805 */ /* 0x000fc4000001ff00 */
[----:B------:R-:W-:Y:S02]  /*58f0*/  IADD3.X R86, R86, UR15, RZ, P3, !PT ;  /* 0x0000000f56567c10 */ /* 0x000fe40009ffe4ff */
[----:B------:R-:W-:Y:S02]  /*5900*/  IADD3.X R88, R88, UR15, RZ, P4, !PT ;  /* 0x0000000f58587c10 */ /* 0x000fe4000a7fe4ff */
[----:B------:R-:W-:Y:S02]  /*5910*/  IADD3 R75, P5, R35, UR14, RZ ;  /* 0x0000000e234b7c10 */ /* 0x000fe4000ffbe0ff */
[----:B------:R-:W-:Y:S02]  /*5920*/  CS2R R34, SRZ ;  /* 0x0000000000227805 */ /* 0x000fe4000001ff00 */
[----:B------:R-:W-:Y:S02]  /*5930*/  IADD3 R77, P6, R31, UR14, RZ ;  /* 0x0000000e1f4d7c10 */ /* 0x000fe4000ffde0ff */
[----:B------:R-:W-:-:S02]  /*5940*/  CS2R R30, SRZ ;  /* 0x00000000001e7805 */ /* 0x000fc4000001ff00 */
[----:B------:R-:W-:Y:S02]  /*5950*/  IADD3 R79, P3, R26, UR14, RZ ;  /* 0x0000000e1a4f7c10 */ /* 0x000fe4000ff7e0ff */
[----:B------:R-:W-:Y:S02]  /*5960*/  IADD3 R81, P4, R25, UR14, RZ ;  /* 0x0000000e19517c10 */ /* 0x000fe4000ff9e0ff */
[----:B------:R-:W-:Y:S02]  /*5970*/  IADD3.X R90, R83, UR15, RZ, P5, !PT ;  /* 0x0000000f535a7c10 */ /* 0x000fe4000affe4ff */
[----:B------:R-:W-:Y:S02]  /*5980*/  IADD3.X R92, R92, UR15, RZ, P6, !PT ;  /* 0x0000000f5c5c7c10 */ /* 0x000fe4000b7fe4ff */
[----:B------:R-:W-:Y:S02]  /*5990*/  IADD3.X R94, R94, UR15, RZ, P3, !PT ;  /* 0x0000000f5e5e7c10 */ /* 0x000fe40009ffe4ff */
[----:B------:R-:W-:-:S02]  /*59a0*/  IADD3.X R96, R96, UR15, RZ, P4, !PT ;  /* 0x0000000f60607c10 */ /* 0x000fc4000a7fe4ff */
[----:B------:R-:W-:Y:S02]  /*59b0*/  IADD3 R83, P5, R27, UR14, RZ ;  /* 0x0000000e1b537c10 */ /* 0x000fe4000ffbe0ff */
[----:B------:R-:W-:Y:S02]  /*59c0*/  CS2R R26, SRZ ;  /* 0x00000000001a7805 */ /* 0x000fe4000001ff00 */
[----:B------:R-:W-:Y:S02]  /*59d0*/  IADD3 R85, P6, R85, UR14, RZ ;  /* 0x0000000e55557c10 */ /* 0x000fe4000ffde0ff */
[----:B------:R-:W-:Y:S02]  /*59e0*/  IADD3 R87, P3, R87, UR14, RZ ;  /* 0x0000000e57577c10 */ /* 0x000fe4000ff7e0ff */
[----:B------:R-:W-:Y:S02]  /*59f0*/  IADD3 R89, P4, R89, UR14, RZ ;  /* 0x0000000e59597c10 */ /* 0x000fe4000ff9e0ff */
[----:B------:R-:W-:-:S02]  /*5a00*/  LOP3.LUT R251, R2, 0x3c, RZ, 0xfc, !PT ;  /* 0x0000003c02fb7812 */ /* 0x000fc400078efcff */
[----:B------:R-:W-:Y:S02]  /*5a10*/  IADD3.X R98, R98, UR15, RZ, P5, !PT ;  /* 0x0000000f62627c10 */ /* 0x000fe4000affe4ff */
[----:B------:R-:W-:Y:S01]  /*5a20*/  IADD3.X R100, R100, UR15, RZ, P6, !PT ;  /* 0x0000000f64647c10 */ /* 0x000fe2000b7fe4ff */
[----:B------:R-:W-:Y:S01]  /*5a30*/  IMAD R155, R251, R66, RZ ;  /* 0x00000042fb9b7224 */ /* 0x000fe200078e02ff */
[----:B------:R-:W-:Y:S02]  /*5a40*/  IADD3.X R102, R102, UR15, RZ, P3, !PT ;  /* 0x0000000f66667c10 */ /* 0x000fe40009ffe4ff */
[----:B------:R-:W-:Y:S02]  /*5a50*/  IADD3.X R104, R104, UR15, RZ, P4, !PT ;  /* 0x0000000f68687c10 */ /* 0x000fe4000a7fe4ff */
[----:B------:R-:W-:Y:S02]  /*5a60*/  IADD3 R91, P5, R91, UR14, RZ ;  /* 0x0000000e5b5b7c10 */ /* 0x000fe4000ffbe0ff */
[----:B------:R-:W-:-:S02]  /*5a70*/  IADD3 R93, P6, R93, UR14, RZ ;  /* 0x0000000e5d5d7c10 */ /* 0x000fc4000ffde0ff */
[----:B------:R-:W-:Y:S02]  /*5a80*/  IADD3 R95, P3, R95, UR14, RZ ;  /* 0x0000000e5f5f7c10 */ /* 0x000fe4000ff7e0ff */
[----:B------:R-:W-:Y:S02]  /*5a90*/  IADD3 R97, P4, R97, UR14, RZ ;  /* 0x0000000e61617c10 */ /* 0x000fe4000ff9e0ff */
[----:B------:R-:W-:Y:S02]  /*5aa0*/  SHF.R.S32.HI R127, RZ, 0x1f, R60 ;  /* 0x0000001fff7f7819 */ /* 0x000fe4000001143c */
[----:B------:R-:W-:Y:S02]  /*5ab0*/  SHF.R.S32.HI R24, RZ, 0x1f, R233 ;  /* 0x0000001fff187819 */ /* 0x000fe400000114e9 */
[----:B------:R-:W-:Y:S02]  /*5ac0*/  IADD3.X R106, R106, UR15, RZ, P5, !PT ;  /* 0x0000000f6a6a7c10 */ /* 0x000fe4000affe4ff */
[----:B------:R-:W-:-:S02]  /*5ad0*/  IADD3.X R108, R108, UR15, RZ, P6, !PT ;  /* 0x0000000f6c6c7c10 */ /* 0x000fc4000b7fe4ff */
[----:B------:R-:W-:Y:S02]  /*5ae0*/  IADD3.X R110, R110, UR15, RZ, P3, !PT ;  /* 0x0000000f6e6e7c10 */ /* 0x000fe40009ffe4ff */
[----:B------:R-:W-:Y:S02]  /*5af0*/  IADD3.X R112, R112, UR15, RZ, P4, !PT ;  /* 0x0000000f70707c10 */ /* 0x000fe4000a7fe4ff */
[----:B------:R-:W-:Y:S02]  /*5b00*/  SHF.R.S32.HI R57, RZ, 0x1f, R156 ;  /* 0x0000001fff397819 */ /* 0x000fe4000001149c */
[----:B------:R-:W-:Y:S02]  /*5b10*/  SHF.R.S32.HI R42, RZ, 0x1f, R61 ;  /* 0x0000001fff2a7819 */ /* 0x000fe4000001143d */
[C---:B------:R-:W-:Y:S02]  /*5b20*/  LOP3.LUT R248, R2.reuse, 0x3e, RZ, 0xfc, !PT ;  /* 0x0000003e02f87812 */ /* 0x040fe400078efcff */
[----:B------:R-:W-:-:S02]  /*5b30*/  LOP3.LUT R251, R2, 0x22, RZ, 0xfc, !PT ;  /* 0x0000002202fb7812 */ /* 0x000fc400078efcff */
[----:B------:R-:W-:Y:S02]  /*5b40*/  IADD3 R99, P5, R99, UR14, RZ ;  /* 0x0000000e63637c10 */ /* 0x000fe4000ffbe0ff */
[----:B------:R-:W-:Y:S02]  /*5b50*/  IADD3 R101, P6, R101, UR14, RZ ;  /* 0x0000000e65657c10 */ /* 0x000fe4000ffde0ff */
[----:B------:R-:W-:Y:S02]  /*5b60*/  IADD3 R103, P3, R103, UR14, RZ ;  /* 0x0000000e67677c10 */ /* 0x000fe4000ff7e0ff */
[----:B------:R-:W-:Y:S02]  /*5b70*/  IADD3 R105, P4, R105, UR14, RZ ;  /* 0x0000000e69697c10 */ /* 0x000fe4000ff9e0ff */
[----:B------:R-:W-:Y:S01]  /*5b80*/  LEA.HI.X R127, R60, R44, R127, 0x2, P2 ;  /* 0x0000002c3c7f7211 */ /* 0x000fe200010f147f */
[----:B------:R-:W-:Y:S01]  /*5b90*/  IMAD R60, R250, R66, RZ ;  /* 0x00000042fa3c7224 */ /* 0x000fe200078e02ff */
[----:B------:R-:W-:-:S02]  /*5ba0*/  SHF.L.U64.HI R24, R233, 0x2, R24 ;  /* 0x00000002e9187819 */ /* 0x000fc40000010218 */
[----:B------:R-:W-:Y:S02]  /*5bb0*/  LEA R140, P2, R17, R234, 0x3 ;  /* 0x000000ea118c7211 */ /* 0x000fe400078418ff */
[----:B------:R-:W-:Y:S02]  /*5bc0*/  SHF.R.S32.HI R134, RZ, 0x1f, R17 ;  /* 0x0000001fff867819 */ /* 0x000fe40000011411 */
[----:B------:R-:W-:Y:S01]  /*5bd0*/  SHF.L.U64.HI R57, R156, 0x2, R57 ;  /* 0x000000029c397819 */ /* 0x000fe20000010239 */
[----:B------:R-:W-:Y:S01]  /*5be0*/  IMAD R156, R248, R66, RZ ;  /* 0x00000042f89c7224 */ /* 0x000fe200078e02ff */
[----:B------:R-:W-:Y:S01]  /*5bf0*/  LEA.HI.X R125, R61, R44, R42, 0x2, P1 ;  /* 0x0000002c3d7d7211 */ /* 0x000fe200008f142a */
[----:B------:R-:W-:Y:S01]  /*5c00*/  IMAD R61, R251, R66, RZ ;  /* 0x00000042fb3d7224 */ /* 0x000fe200078e02ff */
[----:B------:R-:W-:Y:S02]  /*5c10*/  IADD3.X R114, R114, UR15, RZ, P5, !PT ;  /* 0x0000000f72727c10 */ /* 0x000fe4000affe4ff */
[----:B------:R-:W-:-:S02]  /*5c20*/  CS2R R42, SRZ ;  /* 0x00000000002a7805 */ /* 0x000fc4000001ff00 */
[----:B------:R-:W-:Y:S02]  /*5c30*/  IADD3.X R116, R116, UR15, RZ, P6, !PT ;  /* 0x0000000f74747c10 */ /* 0x000fe4000b7fe4ff */
[----:B------:R-:W-:Y:S02]  /*5c40*/  CS2R R44, SRZ ;  /* 0x00000000002c7805 */ /* 0x000fe4000001ff00 */
[----:B------:R-:W-:Y:S02]  /*5c50*/  IADD3.X R118, R118, UR15, RZ, P3, !PT ;  /* 0x0000000f76767c10 */ /* 0x000fe40009ffe4ff */
[----:B------:R-:W-:Y:S02]  /*5c60*/  IADD3.X R120, R120, UR15, RZ, P4, !PT ;  /* 0x0000000f78787c10 */ /* 0x000fe4000a7fe4ff */
[----:B------:R-:W-:Y:S02]  /*5c70*/  IADD3 R107, P5, R107, UR14, RZ ;  /* 0x0000000e6b6b7c10 */ /* 0x000fe4000ffbe0ff */
[----:B------:R-:W-:-:S02]  /*5c80*/  IADD3 R109, P6, R109, UR14, RZ ;  /* 0x0000000e6d6d7c10 */ /* 0x000fc4000ffde0ff */
[----:B------:R-:W-:Y:S02]  /*5c90*/  IADD3 R111, P3, R111, UR14, RZ ;  /* 0x0000000e6f6f7c10 */ /* 0x000fe4000ff7e0ff */
[----:B------:R-:W-:Y:S02]  /*5ca0*/  IADD3 R113, P4, R113, UR14, RZ ;  /* 0x0000000e71717c10 */ /* 0x000fe4000ff9e0ff */
[----:B------:R-:W-:Y:S02]  /*5cb0*/  SHF.R.S32.HI R56, RZ, 0x1f, R167 ;  /* 0x0000001fff387819 */ /* 0x000fe400000114a7 */
[C---:B------:R-:W-:Y:S02]  /*5cc0*/  LOP3.LUT R243, R2.reuse, 0x20, RZ, 0xfc, !PT ;  /* 0x0000002002f37812 */ /* 0x040fe400078efcff */
[C---:B------:R-:W-:Y:S02]  /*5cd0*/  LOP3.LUT R246, R2.reuse, 0x1e, RZ, 0xfc, !PT ;  /* 0x0000001e02f67812 */ /* 0x040fe400078efcff */
[C---:B------:R-:W-:Y:S01]  /*5ce0*/  LOP3.LUT R248, R2.reuse, 0x1c, RZ, 0xfc, !PT ;  /* 0x0000001c02f87812 */ /* 0x040fe200078efcff */
[-C--:B------:R-:W-:Y:S01]  /*5cf0*/  IMAD R62, R243, R66.reuse, RZ ;  /* 0x00000042f33e7224 */ /* 0x080fe200078e02ff */
[----:B------:R-:W-:Y:S01]  /*5d00*/  LOP3.LUT R251, R2, 0x1a, RZ, 0xfc, !PT ;  /* 0x0000001a02fb7812 */ /* 0x000fe200078efcff */
[-C--:B------:R-:W-:Y:S01]  /*5d10*/  IMAD R63, R246, R66.reuse, RZ ;  /* 0x00000042f63f7224 */ /* 0x080fe200078e02ff */
[----:B------:R-:W-:Y:S01]  /*5d20*/  IADD3 R140, P1, R140, UR10, RZ ;  /* 0x0000000a8c8c7c10 */ /* 0x000fe2000ff3e0ff */
[----:B------:R-:W-:Y:S01]  /*5d30*/  IMAD R64, R248, R66, RZ ;  /* 0x00000042f8407224 */ /* 0x000fe200078e02ff */
[----:B------:R-:W-:Y:S01]  /*5d40*/  LEA.HI.X R24, R17, R24, R134, 0x3, P2 ;  /* 0x0000001811187211 */ /* 0x000fe200010f1c86 */
[-C--:B------:R-:W-:Y:S01]  /*5d50*/  IMAD R65, R251, R66.reuse, RZ ;  /* 0x00000042fb417224 */ /* 0x080fe200078e02ff */
[----:B------:R-:W-:Y:S01]  /*5d60*/  SHF.R.S32.HI R18, RZ, 0x1f, R199 ;  /* 0x0000001fff127819 */ /* 0x000fe200000114c7 */
[----:B------:R-:W-:Y:S01]  /*5d70*/  IMAD R66, R252, R66, RZ ;  /* 0x00000042fc427224 */ /* 0x000fe200078e02ff */
[----:B------:R-:W-:-:S02]  /*5d80*/  SHF.R.S32.HI R19, RZ, 0x1f, R198 ;  /* 0x0000001fff137819 */ /* 0x000fc400000114c6 */
[----:B------:R-:W-:Y:S02]  /*5d90*/  SHF.R.S32.HI R20, RZ, 0x1f, R197 ;  /* 0x0000001fff147819 */ /* 0x000fe400000114c5 */
[----:B------:R-:W-:Y:S02]  /*5da0*/  SHF.R.S32.HI R21, RZ, 0x1f, R196 ;  /* 0x0000001fff157819 */ /* 0x000fe400000114c4 */
[----:B------:R-:W-:Y:S02]  /*5db0*/  SHF.R.S32.HI R22, RZ, 0x1f, R195 ;  /* 0x0000001fff167819 */ /* 0x000fe400000114c3 */
[----:B------:R-:W-:Y:S02]  /*5dc0*/  SHF.R.S32.HI R23, RZ, 0x1f, R194 ;  /* 0x0000001fff177819 */ /* 0x000fe400000114c2 */
[----:B------:R-:W-:Y:S02]  /*5dd0*/  SHF.R.S32.HI R135, RZ, 0x1f, R8 ;  /* 0x0000001fff877819 */ /* 0x000fe40000011408 */
[----:B------:R-:W-:-:S02]  /*5de0*/  SHF.R.S32.HI R136, RZ, 0x1f, R7 ;  /* 0x0000001fff887819 */ /* 0x000fc40000011407 */
[----:B------:R-:W-:Y:S02]  /*5df0*/  SHF.R.S32.HI R137, RZ, 0x1f, R6 ;  /* 0x0000001fff897819 */ /* 0x000fe40000011406 */
[----:B------:R-:W-:Y:S02]  /*5e00*/  SHF.R.S32.HI R138, RZ, 0x1f, R5 ;  /* 0x0000001fff8a7819 */ /* 0x000fe40000011405 */
[----:B------:R-:W-:Y:S02]  /*5e10*/  SHF.R.S32.HI R141, RZ, 0x1f, R4 ;  /* 0x0000001fff8d7819 */ /* 0x000fe40000011404 */
[----:B------:R-:W-:Y:S02]  /*5e20*/  IADD3.X R122, R122, UR15, RZ, P5, !PT ;  /* 0x0000000f7a7a7c10 */ /* 0x000fe4000affe4ff */
[----:B------:R-:W-:Y:S02]  /*5e30*/  IADD3.X R124, R124, UR15, RZ, P6, !PT ;  /* 0x0000000f7c7c7c10 */ /* 0x000fe4000b7fe4ff */
[----:B------:R-:W-:-:S02]  /*5e40*/  IADD3.X R126, R126, UR15, RZ, P3, !PT ;  /* 0x0000000f7e7e7c10 */ /* 0x000fc40009ffe4ff */
[----:B------:R-:W-:Y:S02]  /*5e50*/  IADD3.X R123, R123, UR15, RZ, P4, !PT ;  /* 0x0000000f7b7b7c10 */ /* 0x000fe4000a7fe4ff */
[----:B------:R-:W-:Y:S02]  /*5e60*/  SHF.L.U64.HI R56, R167, 0x2, R56 ;  /* 0x00000002a7387819 */ /* 0x000fe40000010238 */
[----:B------:R-:W-:Y:S02]  /*5e70*/  IADD3 R115, P5, R115, UR14, RZ ;  /* 0x0000000e73737c10 */ /* 0x000fe4000ffbe0ff */
[----:B------:R-:W-:Y:S02]  /*5e80*/  IADD3 R117, P6, R117, UR14, RZ ;  /* 0x0000000e75757c10 */ /* 0x000fe4000ffde0ff */
[----:B------:R-:W-:Y:S02]  /*5e90*/  IADD3 R119, P3, R119, UR14, RZ ;  /* 0x0000000e77777c10 */ /* 0x000fe4000ff7e0ff */
[----:B------:R-:W-:Y:S01]  /*5ea0*/  IADD3 R121, P4, R121, UR14, RZ ;  /* 0x0000000e79797c10 */ /* 0x000fe2000ff9e0ff */
[----:B------:R-:W-:Y:S01]  /*5eb0*/  UMOV UR14, 0x1 ;  /* 0x00000001000e7882 */ /* 0x000fe20000000000 */
[----:B------:R-:W-:-:S02]  /*5ec0*/  IADD3.X R167, R24, UR11, RZ, P1, !PT ;  /* 0x0000000b18a77c10 */ /* 0x000fc40008ffe4ff */
[----:B------:R-:W-:Y:S02]  /*5ed0*/  CS2R R24, SRZ ;  /* 0x0000000000187805 */ /* 0x000fe4000001ff00 */
[C---:B------:R-:W-:Y:S01]  /*5ee0*/  SHF.L.U64.HI R132, R133.reuse, 0x2, R132 ;  /* 0x0000000285847819 */ /* 0x040fe20000010284 */
[----:B------:R-:W-:Y:S01]  /*5ef0*/  IMAD.SHL.U32 R133, R133, 0x4, RZ ;  /* 0x0000000485857824 */ /* 0x000fe200078e00ff */
[----:B------:R-:W-:Y:S02]  /*5f00*/  SHF.L.U64.HI R18, R199, 0x2, R18 ;  /* 0x00000002c7127819 */ /* 0x000fe40000010212 */
[----:B------:R-:W-:Y:S02]  /*5f10*/  SHF.L.U64.HI R19, R198, 0x2, R19 ;  /* 0x00000002c6137819 */ /* 0x000fe40000010213 */
[----:B------:R-:W-:Y:S02]  /*5f20*/  SHF.L.U64.HI R20, R197, 0x2, R20 ;  /* 0x00000002c5147819 */ /* 0x000fe40000010214 */
[----:B------:R-:W-:-:S02]  /*5f30*/  SHF.L.U64.HI R21, R196, 0x2, R21 ;  /* 0x00000002c4157819 */ /* 0x000fc40000010215 */
[----:B------:R-:W-:Y:S02]  /*5f40*/  SHF.L.U64.HI R22, R195, 0x2, R22 ;  /* 0x00000002c3167819 */ /* 0x000fe40000010216 */
[----:B------:R-:W-:Y:S02]  /*5f50*/  SHF.L.U64.HI R23, R194, 0x2, R23 ;  /* 0x00000002c2177819 */ /* 0x000fe40000010217 */
[----:B------:R-:W-:Y:S02]  /*5f60*/  SHF.L.U64.HI R134, R17, 0x2, R134 ;  /* 0x0000000211867819 */ /* 0x000fe40000010286 */
[----:B------:R-:W-:Y:S02]  /*5f70*/  SHF.L.U64.HI R135, R8, 0x2, R135 ;  /* 0x0000000208877819 */ /* 0x000fe40000010287 */
[----:B------:R-:W-:Y:S02]  /*5f80*/  SHF.L.U64.HI R136, R7, 0x2, R136 ;  /* 0x0000000207887819 */ /* 0x000fe40000010288 */
[----:B------:R-:W-:-:S02]  /*5f90*/  SHF.L.U64.HI R137, R6, 0x2, R137 ;  /* 0x0000000206897819 */ /* 0x000fc40000010289 */
[----:B------:R-:W-:Y:S02]  /*5fa0*/  SHF.L.U64.HI R138, R5, 0x2, R138 ;  /* 0x00000002058a7819 */ /* 0x000fe4000001028a */
[----:B------:R-:W-:Y:S02]  /*5fb0*/  SHF.L.U64.HI R130, R4, 0x2, R141 ;  /* 0x0000000204827819 */ /* 0x000fe4000001028d */
[----:B------:R-:W-:Y:S02]  /*5fc0*/  IADD3.X R125, R125, UR15, RZ, P5, !PT ;  /* 0x0000000f7d7d7c10 */ /* 0x000fe4000affe4ff */
[----:B------:R-:W-:Y:S02]  /*5fd0*/  IADD3.X R127, R127, UR15, RZ, P6, !PT ;  /* 0x0000000f7f7f7c10 */ /* 0x000fe4000b7fe4ff */
[----:B------:R-:W-:Y:S02]  /*5fe0*/  IADD3.X R128, R128, UR15, RZ, P3, !PT ;  /* 0x0000000f80807c10 */ /* 0x000fe40009ffe4ff */
[----:B------:R-:W-:Y:S01]  /*5ff0*/  IADD3.X R129, R129, UR15, RZ, P4, !PT ;  /* 0x0000000f81817c10 */ /* 0x000fe2000a7fe4ff */
[----:B------:R-:W-:-:S06]  /*6000*/  UMOV UR15, 0xffffffff ;  /* 0xffffffff000f7882 */ /* 0x000fcc0000000000 */
.L_x_1:
[----:B------:R-:W-:Y:S01]  /*6010*/  UIADD3 UR15, UR15, 0x1, URZ ;  /* 0x000000010f0f7890 */ /* 0x000fe2000fffe03f */
[----:B------:R-:W-:-:S04]  /*6020*/  DEPBAR.LE SB0, 0x2 ;  /* 0x000080800000791a */ /* 0x000fc80000000000 */
[----:B------:R-:W-:Y:S01]  /*6030*/  BAR.SYNC.DEFER_BLOCKING 0x0 ;  /* 0x0000000000007b1d */ /* 0x000fe20000010000 */
[----:B------:R-:W-:Y:S01]  /*6040*/  UISETP.GT.AND UP0, UPT, UR15, 0x2, UPT ;  /* 0x000000020f00788c */ /* 0x000fe2000bf04270 */
[C---:B------:R-:W-:Y:S01]  /*6050*/  ISETP.GE.AND P1, PT, R2.reuse, UR12, PT ;  /* 0x0000000c02007c0c */ /* 0x040fe2000bf26270 */
[----:B------:R-:W-:Y:S01]  /*6060*/  UIADD3 UR14, UR14, 0x1, URZ ;  /* 0x000000010e0e7890 */ /* 0x000fe2000fffe03f */
[C---:B------:R-:W-:Y:S01]  /*6070*/  LOP3.LUT R143, R2.reuse, 0x2, RZ, 0xfc, !PT ;  /* 0x00000002028f7812 */ /* 0x040fe200078efcff */
[----:B------:R-:W-:Y:S01]  /*6080*/  USEL UR15, UR15, URZ, !UP0 ;  /* 0x0000003f0f0f7287 */ /* 0x000fe2000c000000 */
[----:B------:R-:W-:Y:S01]  /*6090*/  SEL R142, RZ, 0x4, P1 ;  /* 0x00000004ff8e7807 */ /* 0x000fe20000800000 */
[----:B------:R-:W-:Y:S01]  /*60a0*/  UMOV UR9, 0x40000040 ;  /* 0x4000004000097882 */ /* 0x000fe20000000000 */
[----:B------:R-:W-:Y:S01]  /*60b0*/  UMOV UR11, 0x40000040 ;  /* 0x40000040000b7882 */ /* 0x000fe20000000000 */
[----:B------:R-:W-:Y:S01]  /*60c0*/  ULEA UR5, UR15, UR7, 0xe ;  /* 0x000000070f057291 */ /* 0x000fe2000f8e703f */
[----:B------:R-:W-:Y:S01]  /*60d0*/  ISETP.GE.AND P1, PT, R143, UR12, PT ;  /* 0x0000000c8f007c0c */ /* 0x000fe2000bf26270 */
[----:B------:R-:W-:Y:S01]  /*60e0*/  IMAD.MOV.U32 R141, RZ, RZ, R167 ;  /* 0x000000ffff8d7224 */ /* 0x000fe200078e00a7 */
[C---:B------:R-:W-:Y:S01]  /*60f0*/  LOP3.LUT R171, R2.reuse, 0x20, RZ, 0xfc, !PT ;  /* 0x0000002002ab7812 */ /* 0x040fe200078efcff */
[----:B------:R-:W-:Y:S01]  /*6100*/  UIADD3 UR6, UR5, 0xc000, URZ ;  /* 0x0000c00005067890 */ /* 0x000fe2000fffe03f */
[----:B------:R-:W-:Y:S01]  /*6110*/  SEL R144, RZ, 0x4, P1 ;  /* 0x00000004ff907807 */ /* 0x000fe20000800000 */
[----:B------:R-:W-:Y:S01]  /*6120*/  USHF.R.U32.HI UR8, URZ, 0x4, UR5 ;  /* 0x000000043f087899 */ /* 0x000fe20008011605 */
[C---:B------:R-:W-:Y:S01]  /*6130*/  LOP3.LUT R172, R2.reuse, 0x22, RZ, 0xfc, !PT ;  /* 0x0000002202ac7812 */ /* 0x040fe200078efcff */
[----:B------:R-:W-:Y:S01]  /*6140*/  USHF.R.U32.HI UR6, URZ, 0x4, UR6 ;  /* 0x000000043f067899 */ /* 0x000fe20008011606 */
[----:B------:R-:W-:Y:S01]  /*6150*/  LOP3.LUT R173, R2, 0x4, RZ, 0xfc, !PT ;  /* 0x0000000402ad7812 */ /* 0x000fe200078efcff */
[----:B------:R-:W-:Y:S01]  /*6160*/  USGXT.U32 UR8, UR8, 0xe ;  /* 0x0000000e0808789a */ /* 0x000fe20008000000 */
[----:B------:R-:W-:Y:S01]  /*6170*/  LOP3.LUT R174, R0, 0x10, RZ, 0x3c, !PT ;  /* 0x0000001000ae7812 */ /* 0x000fe200078e3cff */
[----:B------:R-:W-:Y:S01]  /*6180*/  USGXT.U32 UR10, UR6, 0xe ;  /* 0x0000000e060a789a */ /* 0x000fe20008000000 */
[----:B------:R-:W-:Y:S01]  /*6190*/  LOP3.LUT R175, R2, 0x18, RZ, 0xfc, !PT ;  /* 0x0000001802af7812 */ /* 0x000fe200078efcff */
[----:B------:R-:W-:Y:S01]  /*61a0*/  UMOV UR5, URZ ;  /* 0x0000003f00057c82 */ /* 0x000fe20008000000 */
[----:B------:R-:W-:Y:S01]  /*61b0*/  WARPGROUP.ARRIVE ;  /* 0x00000000000079c5 */ /* 0x000fe20000000000 */
[----:B------:R-:W-:-:S05]  /*61c0*/  UMOV UR6, URZ ;  /* 0x0000003f00067c82 */ /* 0x000fca0008000000 */
[----:B------:R-:W-:Y:S01]  /*61d0*/  HGMMA.64x64x8.F32.TF32 R24, gdesc[UR8], R24 ;  /* 0x04e00000081879f0 */ /* 0x000fe20008702818 */
[----:B------:R-:W-:Y:S02]  /*61e0*/  UIADD3 UR8, UP0, UR8, 0x2, URZ ;  /* 0x0000000208087890 */ /* 0x000fe4000ff1e03f */
[----:B------:R-:W-:Y:S02]  /*61f0*/  UIADD3 UR10, UP1, UR10, 0x2, URZ ;  /* 0x000000020a0a7890 */ /* 0x000fe4000ff3e03f */
[----:B------:R-:W-:Y:S02]  /*6200*/  UIADD3.X UR9, UR5, 0x40000040, URZ, UP0, !UPT ;  /* 0x4000004005097890 */ /* 0x000fe400087fe43f */
[----:B------:R-:W-:Y:S02]  /*6210*/  UIADD3.X UR11, UR6, 0x40000040, URZ, UP1, !UPT ;  /* 0x40000040060b7890 */ /* 0x000fe40008ffe43f */
[----:B------:R-:W-:Y:S02]  /*6220*/  UIADD3.64 UR20, UR8, 0x2, URZ ;  /* 0x0000000208147897 */ /* 0x000fe4000fffe03f */
[----:B------:R-:W-:-:S02]  /*6230*/  UIADD3.64 UR22, UR10, 0x2, URZ ;  /* 0x000000020a167897 */ /* 0x000fc4000fffe03f */
[----:B------:R-:W-:Y:S02]  /*6240*/  UISETP.GE.AND UP1, UPT, UR4, UR18, UPT ;  /* 0x000000120400728c */ /* 0x000fe4000bf26270 */
[----:B------:R-:W-:Y:S02]  /*6250*/  UISETP.GT.AND UP0, UPT, UR14, 0x2, UPT ;  /* 0x000000020e00788c */ /* 0x000fe4000bf04270 */
[----:B------:R-:W-:Y:S02]  /*6260*/  UIADD3 UR4, UR4, 0x1, URZ ;  /* 0x0000000104047890 */ /* 0x000fe4000fffe03f */
[----:B------:R-:W-:Y:S01]  /*6270*/  PLOP3.LUT P2, PT, PT, PT, UP1, 0x40, 0x0 ;  /* 0x000000000000781c */ /* 0x000fe20003f4e818 */
[----:B------:R-:W-:Y:S01]  /*6280*/  USEL UR14, UR14, URZ, !UP0 ;  /* 0x0000003f0e0e7287 */ /* 0x000fe2000c000000 */
[----:B------:R-:W-:Y:S01]  /*6290*/  PLOP3.LUT P3, PT, PT, PT, UP1, 0x40, 0x0 ;  /* 0x000000000000781c */ /* 0x000fe20003f6e818 */
[----:B------:R-:W-:Y:S01]  /*62a0*/  UISETP.NE.U32.AND UP0, UPT, UR13, UR4, UPT ;  /* 0x000000040d00728c */ /* 0x000fe2000bf05070 */
[----:B------:R-:W-:Y:S01]  /*62b0*/  SEL R143, R142, RZ, P2 ;  /* 0x000000ff8e8f7207 */ /* 0x000fe20001000000 */
[----:B------:R-:W-:Y:S01]  /*62c0*/  ULEA UR5, UR14, UR7, 0xe ;  /* 0x000000070e057291 */ /* 0x000fe2000f8e703f */
[----:B------:R-:W-:-:S02]  /*62d0*/  LEA R142, P2, R4, R140, 0x2 ;  /* 0x0000008c048e7211 */ /* 0x000fc400078410ff */
[----:B------:R-:W-:Y:S02]  /*62e0*/  ISETP.NE.U32.AND P1, PT, R143, RZ, PT ;  /* 0x000000ff8f00720c */ /* 0x000fe40003f25070 */
[----:B------:R-:W-:Y:S01]  /*62f0*/  SEL R144, R144, RZ, P3 ;  /* 0x000000ff90907207 */ /* 0x000fe20001800000 */
[----:B------:R-:W-:Y:S01]  /*6300*/  IMAD.X R143, R141, 0x1, R130, P2 ;  /* 0x000000018d8f7824 */ /* 0x000fe200010e0682 */
[----:B------:R-:W-:Y:S01]  /*6310*/  PLOP3.LUT P4, PT, PT, PT, UP1, 0x40, 0x0 ;  /* 0x000000000000781c */ /* 0x000fe20003f8e818 */
[----:B------:R-:W-:Y:S01]  /*6320*/  VIADD R167, R0, UR5 ;  /* 0x0000000500a77c36 */ /* 0x000fe20008000000 */
[----:B------:R-:W-:Y:S02]  /*6330*/  ISETP.NE.U32.AND P2, PT, R144, RZ, PT ;  /* 0x000000ff9000720c */ /* 0x000fe40003f45070 */
[----:B------:R-:W-:Y:S02]  /*6340*/  LEA R144, P3, R5, R140, 0x2 ;  /* 0x0000008c05907211 */ /* 0x000fe400078610ff */
[----:B------:R-:W-:-:S03]  /*6350*/  PLOP3.LUT P5, PT, PT, PT, UP1, 0x40, 0x0 ;  /* 0x000000000000781c */ /* 0x000fc60003fae818 */
[----:B------:R-:W-:Y:S01]  /*6360*/  IMAD.X R145, R141, 0x1, R138, P3 ;  /* 0x000000018d917824 */ /* 0x000fe200018e068a */
[----:B------:R-:W-:Y:S01]  /*6370*/  PLOP3.LUT P3, PT, PT, PT, UP1, 0x40, 0x0 ;  /* 0x000000000000781c */ /* 0x000fe20003f6e818 */
[----:B------:R-:W-:Y:S04]  /*6380*/  HGMMA.64x64x8.F32.TF32 R24, gdesc[UR8], R24 ;  /* 0x04e00000081879f0 */ /* 0x000fe80008702818 */
[----:B------:R-:W-:Y:S01]  /*6390*/  HGMMA.64x64x8.F32.TF32 R24, gdesc[UR20], R24 ;  /* 0x04e00000141879f0 */ /* 0x000fe20008702818 */
[----:B------:R-:W-:Y:S02]  /*63a0*/  UIADD3.64 UR20, UR8, 0x4, URZ ;  /* 0x0000000408147897 */ /* 0x000fe4000fffe03f */
[----:B------:R-:W-:-:S09]  /*63b0*/  UIADD3.64 UR22, UR10, 0x4, URZ ;  /* 0x000000040a167897 */ /* 0x000fd2000fffe03f */
        /* <DEDUP_REMOVED lines=8> */
[----:B------:R-:W-:Y:S02]  /*6440*/  UIADD3.64 UR22, UR10, 0x202, URZ ;  /* 0x000002020a167897 */ /* 0x000fe4000fffe03f */
[----:B------:R-:W-:Y:S02]  /*6450*/  UIADD3.64 UR8, UR8, 0x204, URZ ;  /* 0x0000020408087897 */ /* 0x000fe4000fffe03f */
[----:B------:R-:W-:-:S05]  /*6460*/  UIADD3.64 UR10, UR10, 0x204, URZ ;  /* 0x000002040a0a7897 */ /* 0x000fca000fffe03f */
[----:B------:R-:W-:Y:S04]  /*6470*/  HGMMA.64x64x8.F32.TF32 R24, gdesc[UR20], R24 ;  /* 0x04e00000141879f0 */ /* 0x000fe80008702818 */
[----:B------:R-:W-:Y:S03]  /*6480*/  HGMMA.64x64x8.F32.TF32 R24, gdesc[UR8], R24, gsb0 ;  /* 0x04e00000081879f0 */ /* 0x000fe60008002818 */
[----:B------:R-:W-:Y:S02]  /*6490*/  WARPGROUP.DEPBAR.LE gsb0, 0x1 ;  /* 0x00008000000079c5 */ /* 0x000fe40000010100 */
[----:B------:R-:W-:Y:S06]  /*64a0*/  BAR.SYNC.DEFER_BLOCKING 0x0 ;  /* 0x0000000000007b1d */ /* 0x000fec0000010000 */
[----:B------:R-:W-:Y:S01]  /*64b0*/  @!PT LDS RZ, [RZ] ;  /* 0x00000000fffff984 */ /* 0x000fe20000000800 */
[----:B------:R-:W-:Y:S01]  /*64c0*/  @!PT LDS RZ, [RZ] ;  /* 0x00000000fffff984 */ /* 0x000fe20000000800 */
[----:B------:R-:W-:Y:S01]  /*64d0*/  @!PT LDS RZ, [RZ] ;  /* 0x00000000fffff984 */ /* 0x000fe20000000800 */
[----:B------:R1:W-:Y:S01]  /*64e0*/  LDGSTS.E [R167], desc[UR16][R142.64], P1 ;  /* 0x000000008ea77fae */ /* 0x0003e20008921850 */
[----:B------:R-:W-:-:S03]  /*64f0*/  ISETP.GE.AND P1, PT, R171, UR12, PT ;  /* 0x0000000cab007c0c */ /* 0x000fc6000bf26270 */
[----:B------:R2:W-:Y:S01]  /*6500*/  LDGSTS.E [R167+0x8], desc[UR16][R144.64], P2 ;  /* 0x0000800090a77fae */ /* 0x0005e20009121850 */
[----:B------:R-:W-:Y:S02]  /*6510*/  SEL R171, RZ, 0x4, P1 ;  /* 0x00000004ffab7807 */ /* 0x000fe40000800000 */
[----:B------:R-:W-:Y:S02]  /*6520*/  ISETP.GE.AND P1, PT, R172, UR12, PT ;  /* 0x0000000cac007c0c */ /* 0x000fe4000bf26270 */
[----:B------:R-:W-:Y:S02]  /*6530*/  SEL R171, R171, RZ, P3 ;  /* 0x000000ffabab7207 */ /* 0x000fe40001800000 */
[----:B------:R-:W-:Y:S02]  /*6540*/  SEL R172, RZ, 0x4, P1 ;  /* 0x00000004ffac7807 */ /* 0x000fe40000800000 */
[----:B------:R-:W-:Y:S02]  /*6550*/  PLOP3.LUT P3, PT, PT, PT, UP1, 0x40, 0x0 ;  /* 0x000000000000781c */ /* 0x000fe40003f6e818 */
[----:B------:R-:W-:-:S02]  /*6560*/  ISETP.GE.AND P1, PT, R173, UR12, PT ;  /* 0x0000000cad007c0c */ /* 0x000fc4000bf26270 */
[----:B------:R-:W-:Y:S01]  /*6570*/  ISETP.NE.U32.AND P2, PT, R171, RZ, PT ;  /* 0x000000ffab00720c */ /* 0x000fe20003f45070 */
[----:B------:R-:W-:Y:S01]  /*6580*/  VIADD R171, R174, UR5 ;  /* 0x00000005aeab7c36 */ /* 0x000fe20008000000 */
[----:B------:R-:W-:Y:S02]  /*6590*/  SEL R172, R172, RZ, P3 ;  /* 0x000000ffacac7207 */ /* 0x000fe40001800000 */
[----:B-1----:R-:W-:Y:S02]  /*65a0*/  SEL R142, RZ, 0x4, P1 ;  /* 0x00000004ff8e7807 */ /* 0x002fe40000800000 */
[----:B------:R-:W-:Y:S02]  /*65b0*/  ISETP.NE.U32.AND P1, PT, R172, RZ, PT ;  /* 0x000000ffac00720c */ /* 0x000fe40003f25070 */
[----:B--2---:R-:W-:Y:S01]  /*65c0*/  SEL R144, R142, RZ, P4 ;  /* 0x000000ff8e907207 */ /* 0x004fe20002000000 */
[----:B------:R-:W-:Y:S01]  /*65d0*/  IMAD.WIDE R142, R62, 0x4, R140 ;  /* 0x000000043e8e7825 */ /* 0x000fe200078e028c */
[----:B------:R-:W-:-:S02]  /*65e0*/  LOP3.LUT R173, R2, 0x6, RZ, 0xfc, !PT ;  /* 0x0000000602ad7812 */ /* 0x000fc400078efcff */
[----:B------:R-:W-:Y:S02]  /*65f0*/  ISETP.NE.U32.AND P3, PT, R144, RZ, PT ;  /* 0x000000ff9000720c */ /* 0x000fe40003f65070 */
[----:B------:R1:W-:Y:S01]  /*6600*/  LDGSTS.E [R167+0x2000], desc[UR16][R142.64], P2 ;  /* 0x020000008ea77fae */ /* 0x0003e20009121850 */
[----:B------:R-:W-:Y:S02]  /*6610*/  LEA R144, P2, R6, R140, 0x2 ;  /* 0x0000008c06907211 */ /* 0x000fe400078410ff */
[----:B------:R-:W-:Y:S02]  /*6620*/  PLOP3.LUT P4, PT, PT, PT, UP1, 0x40, 0x0 ;  /* 0x000000000000781c */ /* 0x000fe40003f8e818 */
[----:B------:R-:W-:Y:S01]  /*6630*/  LOP3.LUT R174, R2, 0x8, RZ, 0xfc, !PT ;  /* 0x0000000802ae7812 */ /* 0x000fe200078efcff */
[----:B------:R-:W-:Y:S01]  /*6640*/  IMAD.X R145, R141, 0x1, R137, P2 ;  /* 0x000000018d917824 */ /* 0x000fe200010e0689 */
[----:B------:R-:W-:Y:S01]  /*6650*/  ISETP.GE.AND P2, PT, R250, UR12, PT ;  /* 0x0000000cfa007c0c */ /* 0x000fe2000bf46270 */
[----:B-1----:R-:W-:-:S05]  /*6660*/  IMAD.WIDE R142, R61, 0x4, R140 ;  /* 0x000000043d8e7825 */ /* 0x002fca00078e028c */
[----:B------:R1:W-:Y:S01]  /*6670*/  LDGSTS.E [R167+0x2008], desc[UR16][R142.64], P1 ;  /* 0x020080008ea77fae */ /* 0x0003e20008921850 */
[----:B------:R-:W-:Y:S02]  /*6680*/  ISETP.GE.AND P1, PT, R173, UR12, PT ;  /* 0x0000000cad007c0c */ /* 0x000fe4000bf26270 */
[----:B------:R-:W-:Y:S01]  /*6690*/  SEL R173, RZ, 0x4, P2 ;  /* 0x00000004ffad7807 */ /* 0x000fe20001000000 */
[----:B------:R2:W-:Y:S01]  /*66a0*/  LDGSTS.E [R171], desc[UR16][R144.64], P3 ;  /* 0x0000000090ab7fae */ /* 0x0005e20009921850 */
[----:B------:R-:W-:Y:S02]  /*66b0*/  PLOP3.LUT P3, PT, PT, PT, UP1, 0x40, 0x0 ;  /* 0x000000000000781c */ /* 0x000fe40003f6e818 */
[----:B------:R-:W-:Y:S02]  /*66c0*/  SEL R172, RZ, 0x4, P1 ;  /* 0x00000004ffac7807 */ /* 0x000fe40000800000 */
[----:B------:R-:W-:Y:S02]  /*66d0*/  ISETP.GE.AND P1, PT, R249, UR12, PT ;  /* 0x0000000cf9007c0c */ /* 0x000fe4000bf26270 */
[----:B------:R-:W-:-:S02]  /*66e0*/  SEL R172, R172, RZ, P3 ;  /* 0x000000ffacac7207 */ /* 0x000fc40001800000 */
[----:B-1----:R-:W-:Y:S02]  /*66f0*/  SEL R142, RZ, 0x4, P1 ;  /* 0x00000004ff8e7807 */ /* 0x002fe40000800000 */
[----:B------:R-:W-:Y:S01]  /*6700*/  SEL R173, R173, RZ, P4 ;  /* 0x000000ffadad7207 */ /* 0x000fe20002000000 */
[----:B--2---:R-:W-:Y:S01]  /*6710*/  IMAD.WIDE R144, R60, 0x4, R140 ;  /* 0x000000043c907825 */ /* 0x004fe200078e028c */
[----:B------:R-:W-:Y:S02]  /*6720*/  ISETP.NE.U32.AND P1, PT, R172, RZ, PT ;  /* 0x000000ffac00720c */ /* 0x000fe40003f25070 */
[----:B------:R-:W-:Y:S02]  /*6730*/  SEL R143, R142, RZ, P5 ;  /* 0x000000ff8e8f7207 */ /* 0x000fe40002800000 */
[----:B------:R-:W-:Y:S02]  /*6740*/  LEA R142, P4, R7, R140, 0x2 ;  /* 0x0000008c078e7211 */ /* 0x000fe400078810ff */
[----:B------:R-:W-:-:S02]  /*6750*/  ISETP.NE.U32.AND P2, PT, R173, RZ, PT ;  /* 0x000000ffad00720c */ /* 0x000fc40003f45070 */
[----:B------:R-:W-:Y:S01]  /*6760*/  ISETP.NE.U32.AND P3, PT, R143, RZ, PT ;  /* 0x000000ff8f00720c */ /* 0x000fe20003f65070 */
[----:B------:R-:W-:Y:S01]  /*6770*/  IMAD.X R143, R141, 0x1, R136, P4 ;  /* 0x000000018d8f7824 */ /* 0x000fe200020e0688 */
[----:B------:R-:W-:Y:S02]  /*6780*/  PLOP3.LUT P4, PT, PT, PT, UP1, 0x40, 0x0 ;  /* 0x000000000000781c */ /* 0x000fe40003f8e818 */
[----:B------:R-:W-:Y:S02]  /*6790*/  LOP3.LUT R173, R2, 0xe, RZ, 0xfc, !PT ;  /* 0x0000000e02ad7812 */ /* 0x000fe400078efcff */
[----:B------:R1:W-:Y:S01]  /*67a0*/  LDGSTS.E [R171+0x8], desc[UR16][R142.64], P1 ;  /* 0x000080008eab7fae */ /* 0x0003e20008921850 */
[----:B------:R-:W-:Y:S02]  /*67b0*/  ISETP.GE.AND P1, PT, R174, UR12, PT ;  /* 0x0000000cae007c0c */ /* 0x000fe4000bf26270 */
[----:B------:R-:W-:Y:S02]  /*67c0*/  LOP3.LUT R174, R2, 0xa, RZ, 0xfc, !PT ;  /* 0x0000000a02ae7812 */ /* 0x000fe400078efcff */
[----:B------:R-:W-:Y:S01]  /*67d0*/  LDGSTS.E [R171+0x2000], desc[UR16][R144.64], P2 ;  /* 0x0200000090ab7fae */ /* 0x000fe20009121850 */
[----:B------:R-:W-:-:S02]  /*67e0*/  PLOP3.LUT P2, PT, PT, PT, UP1, 0x40, 0x0 ;  /* 0x000000000000781c */ /* 0x000fc40003f4e818 */
[----:B------:R-:W-:Y:S02]  /*67f0*/  SEL R167, RZ, 0x4, P1 ;  /* 0x00000004ffa77807 */ /* 0x000fe40000800000 */
[----:B------:R-:W-:Y:S02]  /*6800*/  ISETP.GE.AND P1, PT, R174, UR12, PT ;  /* 0x0000000cae007c0c */ /* 0x000fe4000bf26270 */
[----:B------:R-:W-:Y:S01]  /*6810*/  SEL R167, R167, RZ, P2 ;  /* 0x000000ffa7a77207 */ /* 0x000fe20001000000 */
[----:B-1----:R-:W-:Y:S01]  /*6820*/  IMAD.WIDE R142, R59, 0x4, R140 ;  /* 0x000000043b8e7825 */ /* 0x002fe200078e028c */
[----:B------:R-:W-:Y:S02]  /*6830*/  SEL R172, RZ, 0x4, P1 ;  /* 0x00000004ffac7807 */ /* 0x000fe40000800000 */
[----:B------:R-:W-:Y:S02]  /*6840*/  ISETP.NE.U32.AND P1, PT, R167, RZ, PT ;  /* 0x000000ffa700720c */ /* 0x000fe40003f25070 */
[----:B------:R1:W-:Y:S01]  /*6850*/  LDGSTS.E [R171+0x2008], desc[UR16][R142.64], P3 ;  /* 0x020080008eab7fae */ /* 0x0003e20009921850 */
[----:B------:R-:W-:-:S02]  /*6860*/  LOP3.LUT R174, R0, 0x20, RZ, 0x3c, !PT ;  /* 0x0000002000ae7812 */ /* 0x000fc400078e3cff */
[----:B------:R-:W-:Y:S02]  /*6870*/  PLOP3.LUT P2, PT, PT, PT, UP1, 0x40, 0x0 ;  /* 0x000000000000781c */ /* 0x000fe40003f4e818 */
[----:B------:R-:W-:Y:S01]  /*6880*/  PLOP3.LUT P5, PT, PT, PT, UP1, 0x40, 0x0 ;  /* 0x000000000000781c */ /* 0x000fe20003fae818 */
[----:B------:R-:W-:Y:S01]  /*6890*/  VIADD R167, R174, UR5 ;  /* 0x00000005aea77c36 */ /* 0x000fe20008000000 */
[----:B------:R-:W-:Y:S02]  /*68a0*/  SEL R172, R172, RZ, P2 ;  /* 0x000000ffacac7207 */ /* 0x000fe40001000000 */
[----:B------:R-:W-:Y:S02]  /*68b0*/  LOP3.LUT R174, R2, 0xc, RZ, 0xfc, !PT ;  /* 0x0000000c02ae7812 */ /* 0x000fe400078efcff */
[----:B------:R-:W-:Y:S02]  /*68c0*/  ISETP.NE.U32.AND P2, PT, R172, RZ, PT ;  /* 0x000000ffac00720c */ /* 0x000fe40003f45070 */
[----:B-1----:R-:W-:-:S05]  /*68d0*/  LEA R142, P3, R8, R140, 0x2 ;  /* 0x0000008c088e7211 */ /* 0x002fca00078610ff */
[----:B------:R-:W-:Y:S01]  /*68e0*/  IMAD.X R143, R141, 0x1, R135, P3 ;  /* 0x000000018d8f7824 */ /* 0x000fe200018e0687 */
[----:B------:R-:W-:-:S04]  /*68f0*/  IADD3 R144, P3, R10, R140, RZ ;  /* 0x0000008c0a907210 */ /* 0x000fc80007f7e0ff */
[----:B------:R1:W-:Y:S01]  /*6900*/  LDGSTS.E [R167], desc[UR16][R142.64], P1 ;  /* 0x000000008ea77fae */ /* 0x0003e20008921850 */
[----:B------:R-:W-:Y:S01]  /*6910*/  ISETP.GE.AND P1, PT, R247, UR12, PT ;  /* 0x0000000cf7007c0c */ /* 0x000fe2000bf26270 */
[----:B------:R-:W-:Y:S01]  /*6920*/  IMAD.X R145, R141, 0x1, R18, P3 ;  /* 0x000000018d917824 */ /* 0x000fe200018e0612 */
[----:B------:R-:W-:Y:S02]  /*6930*/  PLOP3.LUT P3, PT, PT, PT, UP1, 0x40, 0x0 ;  /* 0x000000000000781c */ /* 0x000fe40003f6e818 */
[----:B------:R-:W-:Y:S02]  /*6940*/  SEL R171, RZ, 0x4, P1 ;  /* 0x00000004ffab7807 */ /* 0x000fe40000800000 */
[----:B------:R-:W-:Y:S01]  /*6950*/  ISETP.GE.AND P1, PT, R245, UR12, PT ;  /* 0x0000000cf5007c0c */ /* 0x000fe2000bf26270 */
[----:B------:R2:W-:Y:S01]  /*6960*/  LDGSTS.E [R167+0x8], desc[UR16][R144.64], P2 ;  /* 0x0000800090a77fae */ /* 0x0005e20009121850 */
[----:B------:R-:W-:Y:S02]  /*6970*/  SEL R171, R171, RZ, P3 ;  /* 0x000000ffabab7207 */ /* 0x000fe40001800000 */
[----:B------:R-:W-:-:S02]  /*6980*/  SEL R172, RZ, 0x4, P1 ;  /* 0x00000004ffac7807 */ /* 0x000fc40000800000 */
[----:B------:R-:W-:Y:S02]  /*6990*/  PLOP3.LUT P3, PT, PT, PT, UP1, 0x40, 0x0 ;  /* 0x000000000000781c */ /* 0x000fe40003f6e818 */
[----:B------:R-:W-:Y:S02]  /*69a0*/  ISETP.GE.AND P1, PT, R174, UR12, PT ;  /* 0x0000000cae007c0c */ /* 0x000fe4000bf26270 */
[----:B------:R-:W-:Y:S02]  /*69b0*/  ISETP.NE.U32.AND P2, PT, R171, RZ, PT ;  /* 0x000000ffab00720c */ /* 0x000fe40003f45070 */
[----:B------:R-:W-:Y:S02]  /*69c0*/  SEL R172, R172, RZ, P3 ;  /* 0x000000ffacac7207 */ /* 0x000fe40001800000 */
[----:B-1----:R-:W-:Y:S02]  /*69d0*/  SEL R142, RZ, 0x4, P1 ;  /* 0x00000004ff8e7807 */ /* 0x002fe40000800000 */
[----:B------:R-:W-:-:S02]  /*69e0*/  ISETP.NE.U32.AND P1, PT, R172, RZ, PT ;  /* 0x000000ffac00720c */ /* 0x000fc40003f25070 */
[----:B--2---:R-:W-:Y:S01]  /*69f0*/  SEL R144, R142, RZ, P4 ;  /* 0x000000ff8e907207 */ /* 0x004fe20002000000 */
[----:B------:R-:W-:Y:S01]  /*6a00*/  IMAD.WIDE R142, R58, 0x4, R140 ;  /* 0x000000043a8e7825 */ /* 0x000fe200078e028c */
[----:B------:R-:W-:Y:S02]  /*6a10*/  LOP3.LUT R174, R0, 0x30, RZ, 0x3c, !PT ;  /* 0x0000003000ae7812 */ /* 0x000fe400078e3cff */
[----:B------:R-:W-:Y:S02]  /*6a20*/  ISETP.NE.U32.AND P3, PT, R144, RZ, PT ;  /* 0x000000ff9000720c */ /* 0x000fe40003f65070 */
[----:B------:R1:W-:Y:S01]  /*6a30*/  LDGSTS.E [R167+0x2000], desc[UR16][R142.64], P2 ;  /* 0x020000008ea77fae */ /* 0x0003e20009121850 */
[----:B------:R-:W-:Y:S01]  /*6a40*/  IADD3 R144, P2, R11, R140, RZ ;  /* 0x0000008c0b907210 */ /* 0x000fe20007f5e0ff */
[----:B------:R-:W-:Y:S01]  /*6a50*/  VIADD R171, R174, UR5 ;  /* 0x00000005aeab7c36 */ /* 0x000fe20008000000 */
        /* <DEDUP_REMOVED lines=18> */
[----:B------:R-:W-:Y:S02]  /*6b80*/  IADD3 R142, P4, R12, R140, RZ ;  /* 0x0000008c0c8e7210 */ /* 0x000fe40007f9e0ff */
        /* <DEDUP_REMOVED lines=18> */
[----:B------:R-:W-:-:S03]  /*6cb0*/  PLOP3.LUT P2, PT, PT, PT, UP1, 0x40, 0x0 ;  /* 0x000000000000781c */ /* 0x000fc60003f4e818 */
[----:B------:R-:W-:Y:S01]  /*6cc0*/  VIADD R167, R174, UR5 ;  /* 0x00000005aea77c36 */ /* 0x000fe20008000000 */
[----:B------:R-:W-:Y:S02]  /*6cd0*/  SEL R172, R172, RZ, P2 ;  /* 0x000000ffacac7207 */ /* 0x000fe40001000000 */
[----:B------:R-:W-:Y:S02]  /*6ce0*/  LOP3.LUT R174, R2, 0x14, RZ, 0xfc, !PT ;  /* 0x0000001402ae7812 */ /* 0x000fe400078efcff */
[----:B------:R-:W-:Y:S02]  /*6cf0*/  ISETP.NE.U32.AND P2, PT, R172, RZ, PT ;  /* 0x000000ffac00720c */ /* 0x000fe40003f45070 */
[----:B-1----:R-:W-:-:S05]  /*6d00*/  IADD3 R142, P3, R13, R140, RZ ;  /* 0x0000008c0d8e7210 */ /* 0x002fca0007f7e0ff */
        /* <DEDUP_REMOVED lines=10> */
[----:B------:R-:W-:-:S02]  /*6db0*/  PLOP3.LUT P3, PT, PT, PT, UP1, 0x40, 0x0 ;  /* 0x000000000000781c */ /* 0x000fc40003f6e818 */
[----:B------:R-:W-:Y:S02]  /*6dc0*/  SEL R172, RZ, 0x4, P1 ;  /* 0x00000004ffac7807 */ /* 0x000fe40000800000 */
        /* <DEDUP_REMOVED lines=15> */
[----:B------:R-:W-:-:S02]  /*6ec0*/  PLOP3.LUT P2, PT, PT, PT, UP1, 0x40, 0x0 ;  /* 0x000000000000781c */ /* 0x000fc40003f4e818 */
[----:B------:R-:W-:Y:S02]  /*6ed0*/  ISETP.GE.AND P5, PT, R174, UR12, PT ;  /* 0x0000000cae007c0c */ /* 0x000fe4000bfa6270 */
[----:B------:R-:W-:Y:S01]  /*6ee0*/  LOP3.LUT R174, R0, 0x60, RZ, 0x3c, !PT ;  /* 0x0000006000ae7812 */ /* 0x000fe200078e3cff */
[----:B-1----:R-:W-:-:S05]  /*6ef0*/  IMAD.WIDE R142, R150, 0x4, R140 ;  /* 0x00000004968e7825 */ /* 0x002fca00078e028c */
[----:B------:R1:W-:Y:S01]  /*6f00*/  LDGSTS.E [R167+0x2008], desc[UR16][R142.64], P1 ;  /* 0x020080008ea77fae */ /* 0x0003e20008921850 */
[----:B------:R-:W-:-:S03]  /*6f10*/  ISETP.GE.AND P1, PT, R173, UR12, PT ;  /* 0x0000000cad007c0c */ /* 0x000fc6000bf26270 */
[----:B------:R2:W-:Y:S01]  /*6f20*/  LDGSTS.E [R171], desc[UR16][R144.64], P3 ;  /* 0x0000000090ab7fae */ /* 0x0005e20009921850 */
[----:B------:R-:W-:Y:S02]  /*6f30*/  SEL R172, RZ, 0x4, P1 ;  /* 0x00000004ffac7807 */ /* 0x000fe40000800000 */
[----:B------:R-:W-:Y:S02]  /*6f40*/  ISETP.GE.AND P1, PT, R239, UR12, PT ;  /* 0x0000000cef007c0c */ /* 0x000fe4000bf26270 */
[----:B------:R-:W-:Y:S02]  /*6f50*/  SEL R172, R172, RZ, P2 ;  /* 0x000000ffacac7207 */ /* 0x000fe40001000000 */
[----:B------:R-:W-:Y:S02]  /*6f60*/  SEL R173, RZ, 0x4, P1 ;  /* 0x00000004ffad7807 */ /* 0x000fe40000800000 */
[----:B------:R-:W-:Y:S02]  /*6f70*/  ISETP.NE.U32.AND P3, PT, R172, RZ, PT ;  /* 0x000000ffac00720c */ /* 0x000fe40003f65070 */
[----:B------:R-:W-:-:S02]  /*6f80*/  SEL R173, R173, RZ, P4 ;  /* 0x000000ffadad7207 */ /* 0x000fc40002000000 */
[----:B-1----:R-:W-:Y:S02]  /*6f90*/  IADD3 R142, P4, R16, R140, RZ ;  /* 0x0000008c108e7210 */ /* 0x002fe40007f9e0ff */
[----:B------:R-:W-:Y:S02]  /*6fa0*/  ISETP.GE.AND P1, PT, R238, UR12, PT ;  /* 0x0000000cee007c0c */ /* 0x000fe4000bf26270 */
[----:B------:R-:W-:Y:S01]  /*6fb0*/  ISETP.NE.U32.AND P2, PT, R173, RZ, PT ;  /* 0x000000ffad00720c */ /* 0x000fe20003f45070 */
[----:B------:R-:W-:Y:S01]  /*6fc0*/  IMAD.X R143, R141, 0x1, R56, P4 ;  /* 0x000000018d8f7824 */ /* 0x000fe200020e0638 */
[----:B------:R-:W-:Y:S02]  /*6fd0*/  PLOP3.LUT P4, PT, PT, PT, UP1, 0x40, 0x0 ;  /* 0x000000000000781c */ /* 0x000fe40003f8e818 */
[----:B--2---:R-:W-:Y:S02]  /*6fe0*/  SEL R144, RZ, 0x4, P1 ;  /* 0x00000004ff907807 */ /* 0x004fe40000800000 */
[----:B------:R1:W-:Y:S01]  /*6ff0*/  LDGSTS.E [R171+0x8], desc[UR16][R142.64], P3 ;  /* 0x000080008eab7fae */ /* 0x0003e20009921850 */
[----:B------:R-:W-:-:S02]  /*7000*/  SEL R145, RZ, 0x4, P5 ;  /* 0x00000004ff917807 */ /* 0x000fc40002800000 */
[----:B------:R-:W-:Y:S02]  /*7010*/  SEL R144, R144, RZ, P4 ;  /* 0x000000ff90907207 */ /* 0x000fe40002000000 */
[----:B------:R-:W-:Y:S02]  /*7020*/  ISETP.GE.AND P4, PT, R175, UR12, PT ;  /* 0x0000000caf007c0c */ /* 0x000fe4000bf86270 */
[----:B------:R-:W-:Y:S02]  /*7030*/  ISETP.NE.U32.AND P1, PT, R144, RZ, PT ;  /* 0x000000ff9000720c */ /* 0x000fe40003f25070 */
[----:B------:R-:W-:Y:S02]  /*7040*/  ISETP.GE.AND P5, PT, R237, UR12, PT ;  /* 0x0000000ced007c0c */ /* 0x000fe4000bfa6270 */
[----:B------:R-:W-:Y:S01]  /*7050*/  SEL R144, RZ, 0x4, P4 ;  /* 0x00000004ff907807 */ /* 0x000fe20002000000 */
[----:B-1----:R-:W-:Y:S01]  /*7060*/  IMAD.WIDE R142, R151, 0x4, R140 ;  /* 0x00000004978e7825 */ /* 0x002fe200078e028c */
[----:B------:R-:W-:-:S02]  /*7070*/  PLOP3.LUT P4, PT, PT, PT, UP1, 0x40, 0x0 ;  /* 0x000000000000781c */ /* 0x000fc40003f8e818 */
[----:B------:R-:W-:Y:S02]  /*7080*/  SEL R167, RZ, 0x4, P5 ;  /* 0x00000004ffa77807 */ /* 0x000fe40002800000 */
[----:B------:R1:W-:Y:S01]  /*7090*/  LDGSTS.E [R171+0x2000], desc[UR16][R142.64], P2 ;  /* 0x020000008eab7fae */ /* 0x0003e20009121850 */
[----:B------:R-:W-:Y:S02]  /*70a0*/  PLOP3.LUT P2, PT, PT, PT, UP1, 0x40, 0x0 ;  /* 0x000000000000781c */ /* 0x000fe40003f4e818 */
[----:B------:R-:W-:Y:S02]  /*70b0*/  PLOP3.LUT P3, PT, PT, PT, UP1, 0x40, 0x0 ;  /* 0x000000000000781c */ /* 0x000fe40003f6e818 */
[----:B------:R-:W-:Y:S02]  /*70c0*/  SEL R144, R144, RZ, P2 ;  /* 0x000000ff90907207 */ /* 0x000fe40001000000 */
[----:B------:R-:W-:Y:S02]  /*70d0*/  SEL R167, R167, RZ, P4 ;  /* 0x000000ffa7a77207 */ /* 0x000fe40002000000 */
[----:B------:R-:W-:-:S02]  /*70e0*/  SEL R145, R145, RZ, P3 ;  /* 0x000000ff91917207 */ /* 0x000fc40001800000 */
[----:B------:R-:W-:Y:S01]  /*70f0*/  ISETP.NE.U32.AND P3, PT, R144, RZ, PT ;  /* 0x000000ff9000720c */ /* 0x000fe20003f65070 */
[--C-:B-1----:R-:W-:Y:S01]  /*7100*/  IMAD.WIDE R142, R152, 0x4, R140.reuse ;  /* 0x00000004988e7825 */ /* 0x102fe200078e028c */
[----:B------:R-:W-:Y:S02]  /*7110*/  ISETP.NE.U32.AND P2, PT, R167, RZ, PT ;  /* 0x000000ffa700720c */ /* 0x000fe40003f45070 */
[----:B------:R-:W-:Y:S01]  /*7120*/  ISETP.NE.U32.AND P5, PT, R145, RZ, PT ;  /* 0x000000ff9100720c */ /* 0x000fe20003fa5070 */
[----:B------:R-:W-:Y:S01]  /*7130*/  VIADD R167, R174, UR5 ;  /* 0x00000005aea77c36 */ /* 0x000fe20008000000 */
[----:B------:R1:W-:Y:S01]  /*7140*/  LDGSTS.E [R171+0x2008], desc[UR16][R142.64], P1 ;  /* 0x020080008eab7fae */ /* 0x0003e20008921850 */
[----:B------:R-:W-:Y:S01]  /*7150*/  ISETP.GE.AND P1, PT, R235, UR12, PT ;  /* 0x0000000ceb007c0c */ /* 0x000fe2000bf26270 */
[----:B------:R-:W-:Y:S01]  /*7160*/  IMAD.WIDE R144, R65, 0x4, R140 ;  /* 0x0000000441907825 */ /* 0x000fe200078e028c */
[----:B------:R-:W-:Y:S02]  /*7170*/  LOP3.LUT R174, R2, 0x1c, RZ, 0xfc, !PT ;  /* 0x0000001c02ae7812 */ /* 0x000fe400078efcff */
[----:B------:R-:W-:-:S02]  /*7180*/  SEL R172, RZ, 0x4, P1 ;  /* 0x00000004ffac7807 */ /* 0x000fc40000800000 */
[----:B------:R-:W-:Y:S02]  /*7190*/  ISETP.GE.AND P1, PT, R174, UR12, PT ;  /* 0x0000000cae007c0c */ /* 0x000fe4000bf26270 */
[----:B------:R-:W-:Y:S02]  /*71a0*/  LOP3.LUT R173, R2, 0x1e, RZ, 0xfc, !PT ;  /* 0x0000001e02ad7812 */ /* 0x000fe400078efcff */
[----:B------:R-:W-:Y:S01]  /*71b0*/  PLOP3.LUT P4, PT, PT, PT, UP1, 0x40, 0x0 ;  /* 0x000000000000781c */ /* 0x000fe20003f8e818 */
[----:B-1----:R-:W-:Y:S01]  /*71c0*/  IMAD.WIDE R142, R66, 0x4, R140 ;  /* 0x00000004428e7825 */ /* 0x002fe200078e028c */
[----:B------:R-:W-:Y:S02]  /*71d0*/  SEL R171, RZ, 0x4, P1 ;  /* 0x00000004ffab7807 */ /* 0x000fe40000800000 */
[----:B------:R-:W-:Y:S02]  /*71e0*/  ISETP.GE.AND P1, PT, R173, UR12, PT ;  /* 0x0000000cad007c0c */ /* 0x000fe4000bf26270 */
[----:B------:R1:W-:Y:S01]  /*71f0*/  LDGSTS.E [R167], desc[UR16][R142.64], P3 ;  /* 0x000000008ea77fae */ /* 0x0003e20009921850 */
[----:B------:R-:W-:-:S02]  /*7200*/  LOP3.LUT R173, R2, 0x3c, RZ, 0xfc, !PT ;  /* 0x0000003c02ad7812 */ /* 0x000fc400078efcff */
[----:B------:R-:W-:Y:S01]  /*7210*/  PLOP3.LUT P3, PT, PT, PT, UP1, 0x40, 0x0 ;  /* 0x000000000000781c */ /* 0x000fe20003f6e818 */
[----:B------:R2:W-:Y:S01]  /*7220*/  LDGSTS.E [R167+0x8], desc[UR16][R144.64], P5 ;  /* 0x0000800090a77fae */ /* 0x0005e2000a921850 */
[----:B------:R-:W-:Y:S02]  /*7230*/  LOP3.LUT R174, R0, 0x70, RZ, 0x3c, !PT ;  /* 0x0000007000ae7812 */ /* 0x000fe400078e3cff */
[----:B------:R-:W-:Y:S02]  /*7240*/  SEL R172, R172, RZ, P3 ;  /* 0x000000ffacac7207 */ /* 0x000fe40001800000 */
[----:B------:R-:W-:Y:S01]  /*7250*/  PLOP3.LUT P3, PT, PT, PT, UP1, 0x40, 0x0 ;  /* 0x000000000000781c */ /* 0x000fe20003f6e818 */
[----:B-1----:R-:W-:-:S03]  /*7260*/  IMAD.WIDE R142, R153, 0x4, R140 ;  /* 0x00000004998e7825 */ /* 0x002fc600078e028c */
[----:B------:R-:W-:Y:S02]  /*7270*/  SEL R171, R171, RZ, P3 ;  /* 0x000000ffabab7207 */ /* 0x000fe40001800000 */
[----:B--2---:R-:W-:Y:S01]  /*7280*/  SEL R144, RZ, 0x4, P1 ;  /* 0x00000004ff907807 */ /* 0x004fe20000800000 */
[----:B------:R1:W-:Y:S01]  /*7290*/  LDGSTS.E [R167+0x2000], desc[UR16][R142.64], P2 ;  /* 0x020000008ea77fae */ /* 0x0003e20009121850 */
[----:B------:R-:W-:Y:S02]  /*72a0*/  ISETP.GE.AND P1, PT, R173, UR12, PT ;  /* 0x0000000cad007c0c */ /* 0x000fe4000bf26270 */
[----:B------:R-:W-:Y:S02]  /*72b0*/  SEL R144, R144, RZ, P4 ;  /* 0x000000ff90907207 */ /* 0x000fe40002000000 */
[----:B------:R-:W-:Y:S02]  /*72c0*/  LOP3.LUT R173, R2, 0x3e, RZ, 0xfc, !PT ;  /* 0x0000003e02ad7812 */ /* 0x000fe400078efcff */
[----:B------:R-:W-:-:S02]  /*72d0*/  ISETP.NE.U32.AND P4, PT, R144, RZ, PT ;  /* 0x000000ff9000720c */ /* 0x000fc40003f85070 */
[----:B------:R-:W-:Y:S02]  /*72e0*/  SEL R144, RZ, 0x4, P1 ;  /* 0x00000004ff907807 */ /* 0x000fe40000800000 */
[----:B------:R-:W-:Y:S01]  /*72f0*/  ISETP.GE.AND P1, PT, R173, UR12, PT ;  /* 0x0000000cad007c0c */ /* 0x000fe2000bf26270 */
[----:B-1----:R-:W-:Y:S01]  /*7300*/  IMAD.WIDE R142, R154, 0x4, R140 ;  /* 0x000000049a8e7825 */ /* 0x002fe200078e028c */
[----:B------:R-:W1:Y:S01]  /*7310*/  S2R R173, SR_TID.X ;  /* 0x0000000000ad7919 */ /* 0x000e620000002100 */
[----:B------:R-:W-:Y:S02]  /*7320*/  ISETP.NE.U32.AND P2, PT, R172, RZ, PT ;  /* 0x000000ffac00720c */ /* 0x000fe40003f45070 */
[----:B------:R-:W-:Y:S01]  /*7330*/  ISETP.NE.U32.AND P3, PT, R171, RZ, PT ;  /* 0x000000ffab00720c */ /* 0x000fe20003f65070 */
[----:B------:R-:W-:Y:S01]  /*7340*/  VIADD R171, R174, UR5 ;  /* 0x00000005aeab7c36 */ /* 0x000fe20008000000 */
[----:B------:R-:W-:Y:S02]  /*7350*/  SEL R145, RZ, 0x4, P1 ;  /* 0x00000004ff917807 */ /* 0x000fe40000800000 */
[----:B------:R-:W-:-:S07]  /*7360*/  LOP3.LUT R172, R3, 0x20, RZ, 0x3c, !PT ;  /* 0x0000002003ac7812 */ /* 0x000fce00078e3cff */
[----:B------:R2:W-:Y:S01]  /*7370*/  LDGSTS.E [R167+0x2008], desc[UR16][R142.64], P2 ;  /* 0x020080008ea77fae */ /* 0x0005e20009121850 */
[----:B------:R-:W-:-:S04]  /*7380*/  PLOP3.LUT P2, PT, PT, PT, UP1, 0x40, 0x0 ;  /* 0x000000000000781c */ /* 0x000fc80003f4e818 */
[----:B------:R-:W-:-:S04]  /*7390*/  SEL R144, R144, RZ, P2 ;  /* 0x000000ff90907207 */ /* 0x000fc80001000000 */
[----:B------:R-:W-:Y:S01]  /*73a0*/  ISETP.NE.U32.AND P2, PT, R144, RZ, PT ;  /* 0x000000ff9000720c */ /* 0x000fe20003f45070 */
[----:B--2---:R-:W-:-:S04]  /*73b0*/  IMAD.WIDE R142, R64, 0x4, R140 ;  /* 0x00000004408e7825 */ /* 0x004fc800078e028c */
[----:B------:R-:W-:Y:S01]  /*73c0*/  VIADD R167, R3, UR5 ;  /* 0x0000000503a77c36 */ /* 0x000fe20008000000 */
[----:B------:R2:W-:Y:S01]  /*73d0*/  LDGSTS.E [R171], desc[UR16][R142.64], P3 ;  /* 0x000000008eab7fae */ /* 0x0005e20009921850 */
[----:B-1----:R-:W-:Y:S02]  /*73e0*/  LOP3.LUT R173, R173, 0x3f, RZ, 0xc0, !PT ;  /* 0x0000003fadad7812 */ /* 0x002fe400078ec0ff */
[----:B------:R-:W-:Y:S02]  /*73f0*/  PLOP3.LUT P3, PT, PT, PT, UP1, 0x40, 0x0 ;  /* 0x000000000000781c */ /* 0x000fe40003f6e818 */
[----:B------:R-:W-:Y:S01]  /*7400*/  ISETP.GE.AND P1, PT, R173, UR12, PT ;  /* 0x0000000cad007c0c */ /* 0x000fe2000bf26270 */
[----:B------:R-:W-:Y:S01]  /*7410*/  UIADD3 UR12, UR12, -0x40, URZ ;  /* 0xffffffc00c0c7890 */ /* 0x000fe2000fffe03f */
[----:B------:R-:W-:Y:S02]  /*7420*/  SEL R145, R145, RZ, P3 ;  /* 0x000000ff91917207 */ /* 0x000fe40001800000 */
[----:B------:R-:W-:-:S02]  /*7430*/  SEL R144, RZ, 0x4, P1 ;  /* 0x00000004ff907807 */ /* 0x000fc40000800000 */
[----:B------:R-:W-:Y:S01]  /*7440*/  ISETP.NE.U32.AND P3, PT, R145, RZ, PT ;  /* 0x000000ff9100720c */ /* 0x000fe20003f65070 */
[----:B--2---:R-:W-:-:S05]  /*7450*/  IMAD.WIDE R142, R63, 0x4, R140 ;  /* 0x000000043f8e7825 */ /* 0x004fca00078e028c */
[----:B------:R1:W-:Y:S01]  /*7460*/  LDGSTS.E [R171+0x8], desc[UR16][R142.64], P4 ;  /* 0x000080008eab7fae */ /* 0x0003e2000a121850 */
[----:B------:R-:W-:-:S04]  /*7470*/  PLOP3.LUT P4, PT, PT, PT, UP1, 0x40, 0x0 ;  /* 0x000000000000781c */ /* 0x000fc80003f8e818 */
[----:B------:R-:W-:-:S04]  /*7480*/  SEL R144, R144, RZ, P4 ;  /* 0x000000ff90907207 */ /* 0x000fc80002000000 */
[----:B------:R-:W-:Y:S01]  /*7490*/  ISETP.NE.U32.AND P1, PT, R144, RZ, PT ;  /* 0x000000ff9000720c */ /* 0x000fe20003f25070 */
[----:B-1----:R-:W-:-:S05]  /*74a0*/  IMAD.WIDE R142, R155, 0x4, R140 ;  /* 0x000000049b8e7825 */ /* 0x002fca00078e028c */
[----:B------:R1:W-:Y:S01]  /*74b0*/  LDGSTS.E [R171+0x2000], desc[UR16][R142.64], P2 ;  /* 0x020000008eab7fae */ /* 0x0003e20009121850 */
[----:B------:R-:W-:-:S05]  /*74c0*/  IADD3 R144, P2, R9, R121, RZ ;  /* 0x0000007909907210 */ /* 0x000fca0007f5e0ff */
[----:B------:R-:W-:Y:S02]  /*74d0*/  IMAD.X R145, R129, 0x1, R57, P2 ;  /* 0x0000000181917824 */ /* 0x000fe400010e0639 */
[----:B-1----:R-:W-:-:S05]  /*74e0*/  IMAD.WIDE R142, R156, 0x4, R140 ;  /* 0x000000049c8e7825 */ /* 0x002fca00078e028c */
[----:B------:R1:W-:Y:S01]  /*74f0*/  LDGSTS.E [R171+0x2008], desc[UR16][R142.64], P3 ;  /* 0x020080008eab7fae */ /* 0x0003e20009921850 */
[----:B------:R-:W-:-:S03]  /*7500*/  LEA R140, P3, R17, R140, 0x2 ;  /* 0x0000008c118c7211 */ /* 0x000fc600078610ff */
[----:B------:R-:W0:Y:S04]  /*7510*/  LDGDEPBAR ;  /* 0x00000000000079af */ /* 0x000e280000000000 */
[----:B------:R2:W-:Y:S01]  /*7520*/  LDGSTS.E [R167+0xc000], desc[UR16][R144.64], P1 ;  /* 0x0c00000090a77fae */ /* 0x0005e20008921850 */
[----:B-1----:R-:W-:Y:S01]  /*7530*/  IADD3 R142, P2, R9, R113, RZ ;  /* 0x00000071098e7210 */ /* 0x002fe20007f5e0ff */
[----:B------:R-:W-:Y:S01]  /*7540*/  VIADD R171, R172, UR5 ;  /* 0x00000005acab7c36 */ /* 0x000fe20008000000 */
[----:B------:R-:W-:-:S03]  /*7550*/  LOP3.LUT R172, R3, 0x40, RZ, 0x3c, !PT ;  /* 0x0000004003ac7812 */ /* 0x000fc600078e3cff */
[----:B------:R-:W-:Y:S01]  /*7560*/  IMAD.X R143, R123, 0x1, R57, P2 ;  /* 0x000000017b8f7824 */ /* 0x000fe200010e0639 */
[----:B--2---:R-:W-:-:S04]  /*7570*/  IADD3 R144, P2, R9, R105, RZ ;  /* 0x0000006909907210 */ /* 0x004fc80007f5e0ff */
[----:B------:R1:W-:Y:S01]  /*7580*/  LDGSTS.E [R167+0xc400], desc[UR16][R142.64], P1 ;  /* 0x0c4000008ea77fae */ /* 0x0003e20008921850 */
[----:B------:R-:W-:-:S05]  /*7590*/  IMAD.X R145, R120, 0x1, R57, P2 ;  /* 0x0000000178917824 */ /* 0x000fca00010e0639 */
[----:B------:R2:W-:Y:S01]  /*75a0*/  LDGSTS.E [R167+0xc800], desc[UR16][R144.64], P1 ;  /* 0x0c80000090a77fae */ /* 0x0005e20008921850 */
[----:B-1----:R-:W-:-:S05]  /*75b0*/  IADD3 R142, P2, R9, R97, RZ ;  /* 0x00000061098e7210 */ /* 0x002fca0007f5e0ff */
        /* <DEDUP_REMOVED lines=37> */
[----:B-1----:R-:W-:Y:S02]  /*7810*/  IADD3 R142, P2, R9, R68, RZ ;  /* 0x00000044098e7210 */ /* 0x002fe40007f5e0ff */
[----:B------:R-:W-:-:S03]  /*7820*/  IADD3 R68, P5, R68, R133, RZ ;  /* 0x0000008544447210 */ /* 0x000fc60007fbe0ff */
[C-C-:B------:R-:W-:Y:S02]  /*7830*/  IMAD.X R143, R78.reuse, 0x1, R57.reuse, P2 ;  /* 0x000000014e8f7824 */ /* 0x140fe400010e0639 */
[----:B------:R-:W-:Y:S01]  /*7840*/  IMAD.X R78, R78, 0x1, R132, P5 ;  /* 0x000000014e4e7824 */ /* 0x000fe200028e0684 */
[----:B--2---:R-:W-:Y:S02]  /*7850*/  IADD3 R144, P2, R9, R117, RZ ;  /* 0x0000007509907210 */ /* 0x004fe40007f5e0ff */
[----:B------:R1:W-:Y:S03]  /*7860*/  LDGSTS.E [R171+0xdd00], desc[UR16][R142.64], P1 ;  /* 0x0dd000008eab7fae */ /* 0x0003e60008921850 */
[----:B------:R-:W-:-:S05]  /*7870*/  IMAD.X R145, R127, 0x1, R57, P2 ;  /* 0x000000017f917824 */ /* 0x000fca00010e0639 */
[----:B------:R2:W-:Y:S01]  /*7880*/  LDGSTS.E [R167+0xc200], desc[UR16][R144.64], P1 ;  /* 0x0c20000090a77fae */ /* 0x0005e20008921850 */
[----:B-1----:R-:W-:Y:S01]  /*7890*/  IADD3 R142, P2, R9, R109, RZ ;  /* 0x0000006d098e7210 */ /* 0x002fe20007f5e0ff */
[----:B------:R-:W-:-:S04]  /*78a0*/  VIADD R171, R172, UR5 ;  /* 0x00000005acab7c36 */ /* 0x000fc80008000000 */
        /* <DEDUP_REMOVED lines=22> */
[----:B------:R1:W-:Y:S01]  /*7a10*/  LDGSTS.E [R167+0xde00], desc[UR16][R142.64], P1 ;  /* 0x0de000008ea77fae */ /* 0x0003e20008921850 */
[----:B------:R-:W-:Y:S02]  /*7a20*/  IADD3 R73, P6, R73, R133, RZ ;  /* 0x0000008549497210 */ /* 0x000fe40007fde0ff */
[----:B------:R-:W-:-:S03]  /*7a30*/  IMAD.X R145, R125, 0x1, R57, P2 ;  /* 0x000000017d917824 */ /* 0x000fc600010e0639 */
[----:B------:R-:W-:Y:S01]  /*7a40*/  IMAD.X R88, R88, 0x1, R132, P6 ;  /* 0x0000000158587824 */ /* 0x000fe200030e0684 */
[----:B------:R-:W-:Y:S01]  /*7a50*/  IADD3 R85, P6, R85, R133, RZ ;  /* 0x0000008555557210 */ /* 0x000fe20007fde0ff */
[----:B------:R2:W-:Y:S01]  /*7a60*/  LDGSTS.E [R171+0xc300], desc[UR16][R144.64], P1 ;  /* 0x0c30000090ab7fae */ /* 0x0005e20008921850 */
[----:B-1----:R-:W-:Y:S01]  /*7a70*/  IADD3 R142, P2, R9, R107, RZ ;  /* 0x0000006b098e7210 */ /* 0x002fe20007f5e0ff */
[----:B------:R-:W-:Y:S01]  /*7a80*/  IMAD.X R167, R141, 0x1, R134, P3 ;  /* 0x000000018da77824 */ /* 0x000fe200018e0686 */
[-C--:B------:R-:W-:Y:S01]  /*7a90*/  IADD3 R69, P3, R69, R133.reuse, RZ ;  /* 0x0000008545457210 */ /* 0x080fe20007f7e0ff */
[--C-:B------:R-:W-:Y:S01]  /*7aa0*/  IMAD.X R100, R100, 0x1, R132.reuse, P6 ;  /* 0x0000000164647824 */ /* 0x100fe200030e0684 */
[----:B------:R-:W-:Y:S01]  /*7ab0*/  IADD3 R97, P6, R97, R133, RZ ;  /* 0x0000008561617210 */ /* 0x000fe20007fde0ff */
[----:B------:R-:W-:Y:S02]  /*7ac0*/  IMAD.X R143, R122, 0x1, R57, P2 ;  /* 0x000000017a8f7824 */ /* 0x000fe400010e0639 */
[--C-:B------:R-:W-:Y:S01]  /*7ad0*/  IMAD.X R80, R80, 0x1, R132.reuse, P3 ;  /* 0x0000000150507824 */ /* 0x100fe200018e0684 */
[----:B--2---:R-:W-:Y:S01]  /*7ae0*/  IADD3 R144, P2, R9, R99, RZ ;  /* 0x0000006309907210 */ /* 0x004fe20007f5e0ff */
[----:B------:R-:W-:Y:S01]  /*7af0*/  IMAD.X R112, R112, 0x1, R132, P6 ;  /* 0x0000000170707824 */ /* 0x000fe200030e0684 */
[----:B------:R1:W-:Y:S01]  /*7b00*/  LDGSTS.E [R171+0xc700], desc[UR16][R142.64], P1 ;  /* 0x0c7000008eab7fae */ /* 0x0003e20008921850 */
[----:B------:R-:W-:-:S02]  /*7b10*/  IADD3 R77, P3, R77, R133, RZ ;  /* 0x000000854d4d7210 */ /* 0x000fc40007f7e0ff */
[----:B------:R-:W-:Y:S01]  /*7b20*/  IMAD.X R145, R114, 0x1, R57, P2 ;  /* 0x0000000172917824 */ /* 0x000fe200010e0639 */
[-C--:B------:R-:W-:Y:S02]  /*7b30*/  IADD3 R109, P6, R109, R133.reuse, RZ ;  /* 0x000000856d6d7210 */ /* 0x080fe40007fde0ff */
[--C-:B------:R-:W-:Y:S01]  /*7b40*/  IMAD.X R92, R92, 0x1, R132.reuse, P3 ;  /* 0x000000015c5c7824 */ /* 0x100fe200018e0684 */
[-C--:B------:R-:W-:Y:S01]  /*7b50*/  IADD3 R89, P3, R89, R133.reuse, RZ ;  /* 0x0000008559597210 */ /* 0x080fe20007f7e0ff */
[----:B------:R2:W-:Y:S01]  /*7b60*/  LDGSTS.E [R171+0xcb00], desc[UR16][R144.64], P1 ;  /* 0x0cb0000090ab7fae */ /* 0x0005e20008921850 */
[--C-:B------:R-:W-:Y:S01]  /*7b70*/  IMAD.X R124, R124, 0x1, R132.reuse, P6 ;  /* 0x000000017c7c7824 */ /* 0x100fe200030e0684 */
[----:B------:R-:W-:Y:S02]  /*7b80*/  IADD3 R121, P6, R121, R133, RZ ;  /* 0x0000008579797210 */ /* 0x000fe40007fde0ff */
[----:B-1----:R-:W-:Y:S01]  /*7b90*/  IADD3 R142, P2, R9, R91, RZ ;  /* 0x0000005b098e7210 */ /* 0x002fe20007f5e0ff */
[--C-:B------:R-:W-:Y:S01]  /*7ba0*/  IMAD.X R104, R104, 0x1, R132.reuse, P3 ;  /* 0x0000000168687824 */ /* 0x100fe200018e0684 */
[----:B------:R-:W-:Y:S01]  /*7bb0*/  IADD3 R101, P3, R101, R133, RZ ;  /* 0x0000008565657210 */ /* 0x000fe20007f7e0ff */
[----:B------:R-:W-:-:S02]  /*7bc0*/  IMAD.X R129, R129, 0x1, R132, P6 ;  /* 0x0000000181817824 */ /* 0x000fc400030e0684 */
[--C-:B------:R-:W-:Y:S02]  /*7bd0*/  IMAD.X R143, R106, 0x1, R57.reuse, P2 ;  /* 0x000000016a8f7824 */ /* 0x100fe400010e0639 */
[----:B------:R-:W-:Y:S01]  /*7be0*/  IMAD.X R116, R116, 0x1, R132, P3 ;  /* 0x0000000174747824 */ /* 0x000fe200018e0684 */
[----:B--2---:R-:W-:Y:S02]  /*7bf0*/  IADD3 R144, P2, R9, R83, RZ ;  /* 0x0000005309907210 */ /* 0x004fe40007f5e0ff */
[----:B------:R1:W-:Y:S01]  /*7c00*/  LDGSTS.E [R171+0xcf00], desc[UR16][R142.64], P1 ;  /* 0x0cf000008eab7fae */ /* 0x0003e20008921850 */
[----:B------:R-:W-:Y:S02]  /*7c10*/  IADD3 R113, P3, R113, R133, RZ ;  /* 0x0000008571717210 */ /* 0x000fe40007f7e0ff */
[----:B------:R-:W-:-:S03]  /*7c20*/  IMAD.X R145, R98, 0x1, R57, P2 ;  /* 0x0000000162917824 */ /* 0x000fc600010e0639 */
[----:B------:R-:W-:Y:S02]  /*7c30*/  IMAD.X R123, R123, 0x1, R132, P3 ;  /* 0x000000017b7b7824 */ /* 0x000fe400018e0684 */
        /* <DEDUP_REMOVED lines=12> */
[----:B-1----:R-:W-:-:S03]  /*7d00*/  IADD3 R142, P2, R9, R131, RZ ;  /* 0x00000083098e7210 */ /* 0x002fc60007f5e0ff */
[--C-:B------:R-:W-:Y:S01]  /*7d10*/  IMAD.X R114, R114, 0x1, R132.reuse, P5 ;  /* 0x0000000172727824 */ /* 0x100fe200028e0684 */
[-C--:B------:R-:W-:Y:S02]  /*7d20*/  IADD3 R131, P4, R131, R133.reuse, RZ ;  /* 0x0000008583837210 */ /* 0x080fe40007f9e0ff */
[-C--:B------:R-:W-:Y:S01]  /*7d30*/  IADD3 R111, P5, R111, R133.reuse, RZ ;  /* 0x000000856f6f7210 */ /* 0x080fe20007fbe0ff */
[----:B------:R-:W-:Y:S01]  /*7d40*/  IMAD.X R143, R74, 0x1, R57, P2 ;  /* 0x000000014a8f7824 */ /* 0x000fe200010e0639 */
[-C--:B------:R-:W-:Y:S01]  /*7d50*/  IADD3 R70, P2, R70, R133.reuse, RZ ;  /* 0x0000008546467210 */ /* 0x080fe20007f5e0ff */
[--C-:B------:R-:W-:Y:S01]  /*7d60*/  IMAD.X R74, R74, 0x1, R132.reuse, P4 ;  /* 0x000000014a4a7824 */ /* 0x100fe200020e0684 */
[-C--:B------:R-:W-:Y:S01]  /*7d70*/  IADD3 R71, P4, R71, R133.reuse, RZ ;  /* 0x0000008547477210 */ /* 0x080fe20007f9e0ff */
[--C-:B------:R-:W-:Y:S01]  /*7d80*/  IMAD.X R126, R126, 0x1, R132.reuse, P5 ;  /* 0x000000017e7e7824 */ /* 0x100fe200028e0684 */
[----:B------:R2:W-:Y:S01]  /*7d90*/  LDGSTS.E [R171+0xdf00], desc[UR16][R142.64], P1 ;  /* 0x0df000008eab7fae */ /* 0x0005e20008921850 */
[-C--:B------:R-:W-:Y:S01]  /*7da0*/  IADD3 R72, P1, R72, R133.reuse, RZ ;  /* 0x0000008548487210 */ /* 0x080fe20007f3e0ff */
[--C-:B------:R-:W-:Y:S01]  /*7db0*/  IMAD.X R82, R82, 0x1, R132.reuse, P2 ;  /* 0x0000000152527824 */ /* 0x100fe200010e0684 */
        /* <DEDUP_REMOVED lines=12> */
[----:B------:R-:W-:Y:S01]  /*7e80*/  PLOP3.LUT P5, PT, PT, PT, UP0, 0x80, 0x0 ;  /* 0x000000000000781c */ /* 0x000fe20003faf008 */
[--C-:B------:R-:W-:Y:S01]  /*7e90*/  IMAD.X R110, R110, 0x1, R132.reuse, P4 ;  /* 0x000000016e6e7824 */ /* 0x100fe200020e0684 */
[-C--:B------:R-:W-:Y:S01]  /*7ea0*/  IADD3 R103, P2, R103, R133.reuse, RZ ;  /* 0x0000008567677210 */ /* 0x080fe20007f5e0ff */
[--C-:B------:R-:W-:Y:S01]  /*7eb0*/  IMAD.X R108, R108, 0x1, R132.reuse, P1 ;  /* 0x000000016c6c7824 */ /* 0x100fe200008e0684 */
[-C--:B------:R-:W-:Y:S01]  /*7ec0*/  IADD3 R105, P1, R105, R133.reuse, RZ ;  /* 0x0000008569697210 */ /* 0x080fe20007f3e0ff */
[----:B------:R-:W0:Y:S01]  /*7ed0*/  LDGDEPBAR ;  /* 0x00000000000079af */ /* 0x000e220000000000 */
[-C--:B------:R-:W-:Y:S01]  /*7ee0*/  IADD3 R107, P4, R107, R133.reuse, RZ ;  /* 0x000000856b6b7210 */ /* 0x080fe20007f9e0ff */
[--C-:B------:R-:W-:Y:S01]  /*7ef0*/  IMAD.X R118, R118, 0x1, R132.reuse, P2 ;  /* 0x0000000176767824 */ /* 0x100fe200010e0684 */
[-C--:B------:R-:W-:Y:S01]  /*7f00*/  IADD3 R115, P2, R115, R133.reuse, RZ ;  /* 0x0000008573737210 */ /* 0x080fe20007f5e0ff */
[--C-:B------:R-:W-:Y:S01]  /*7f10*/  IMAD.X R120, R120, 0x1, R132.reuse, P1 ;  /* 0x0000000178787824 */ /* 0x100fe200008e0684 */
[-C--:B------:R-:W-:Y:S01]  /*7f20*/  IADD3 R117, P1, R117, R133.reuse, RZ ;  /* 0x0000008575757210 */ /* 0x080fe20007f3e0ff */
[--C-:B------:R-:W-:Y:S01]  /*7f30*/  IMAD.X R122, R122, 0x1, R132.reuse, P4 ;  /* 0x000000017a7a7824 */ /* 0x100fe200020e0684 */
[----:B------:R-:W-:Y:S01]  /*7f40*/  IADD3 R119, P4, R119, R133, RZ ;  /* 0x0000008577777210 */ /* 0x000fe20007f9e0ff */
[----:B------:R-:W-:-:S02]  /*7f50*/  IMAD.X R125, R125, 0x1, R132, P2 ;  /* 0x000000017d7d7824 */ /* 0x000fc400010e0684 */
[--C-:B------:R-:W-:Y:S02]  /*7f60*/  IMAD.X R127, R127, 0x1, R132.reuse, P1 ;  /* 0x000000017f7f7824 */ /* 0x100fe400008e0684 */
[----:B------:R-:W-:Y:S01]  /*7f70*/  IMAD.X R128, R128, 0x1, R132, P4 ;  /* 0x0000000180807824 */ /* 0x000fe200020e0684 */
[----:B--2---:R-:W-:Y:S07]  /*7f80*/  @P5 BRA `(.L_x_1) ;  /* 0xffffffe000205947 */ /* 0x004fee000383ffff */
.L_x_0:
[----:B------:R-:W-:Y:S02]  /*7f90*/  WARPGROUP.DEPBAR.LE gsb0, 0x0 ;  /* 0x00008000000079c5 */ /* 0x000fe40000010000 */
[----:B------:R-:W-:-:S04]  /*7fa0*/  DEPBAR.LE SB0, 0x0 ;  /* 0x000080000000791a */ /* 0x000fc80000000000 */
[----:B------:R-:W-:Y:S01]  /*7fb0*/  LOP3.LUT R3, R170, 0x70, RZ, 0xc0, !PT ;  /* 0x00000070aa037812 */ /* 0x000fe200078ec0ff */
[----:B------:R-:W-:Y:S01]  /*7fc0*/  ULDC UR4, c[0x0][0x244] ;  /* 0x0000910000047ab9 */ /* 0x000fe20000000800 */
[----:B------:R-:W-:Y:S01]  /*7fd0*/  IADD3 R168, R169, UR7, R168 ;  /* 0x00000007a9a87c10 */ /* 0x000fe2000fffe0a8 */
[----:B------:R-:W-:Y:S01]  /*7fe0*/  IMAD R232, R232, UR4, RZ ;  /* 0x00000004e8e87c24 */ /* 0x000fe2000f8e02ff */
[----:B------:R-:W-:Y:S01]  /*7ff0*/  LOP3.LUT R170, R170, 0x7f0, RZ, 0xc0, !PT ;  /* 0x000007f0aaaa7812 */ /* 0x000fe200078ec0ff */
[----:B------:R-:W-:Y:S01]  /*8000*/  BAR.SYNC.DEFER_BLOCKING 0x0 ;  /* 0x0000000000007b1d */ /* 0x000fe20000010000 */
[-C--:B------:R-:W-:Y:S01]  /*8010*/  ISETP.LT.AND P1, PT, R231, R139.reuse, !P0 ;  /* 0x0000008be700720c */ /* 0x080fe20004721270 */
[----:B------:R-:W-:Y:S01]  /*8020*/  IMAD.IADD R168, R3, 0x1, R168 ;  /* 0x0000000103a87824 */ /* 0x000fe200078e02a8 */
[-C--:B------:R-:W-:Y:S02]  /*8030*/  ISETP.LT.AND P4, PT, R230, R139.reuse, !P0 ;  /* 0x0000008be600720c */ /* 0x080fe40004781270 */
[----:B------:R-:W-:Y:S01]  /*8040*/  ISETP.LT.AND P3, PT, R229, R139, !P0 ;  /* 0x0000008be500720c */ /* 0x000fe20004761270 */
[----:B------:R-:W-:Y:S01]  /*8050*/  ULDC UR6, c[0x0][0x248] ;  /* 0x0000920000067ab9 */ /* 0x000fe20000000800 */
[----:B------:R-:W-:Y:S01]  /*8060*/  ULDC.64 UR4, c[0x0][0x220] ;  /* 0x0000880000047ab9 */ /* 0x000fe20000000a00 */
[----:B------:R-:W-:-:S02]  /*8070*/  IMAD R231, R231, UR6, RZ ;  /* 0x00000006e7e77c24 */ /* 0x000fc4000f8e02ff */
[----:B------:R-:W-:Y:S02]  /*8080*/  IMAD R230, R230, UR6, RZ ;  /* 0x00000006e6e67c24 */ /* 0x000fe4000f8e02ff */
[----:B------:R-:W-:Y:S02]  /*8090*/  IMAD R229, R229, UR6, RZ ;  /* 0x00000006e5e57c24 */ /* 0x000fe4000f8e02ff */
[----:B------:R-:W-:Y:S01]  /*80a0*/  IMAD R0, R163, UR6, RZ ;  /* 0x00000006a3007c24 */ /* 0x000fe2000f8e02ff */
[----:B------:R-:W-:Y:S01]  /*80b0*/  STSM.16.M88.4 [R168], R24 ;  /* 0x00000018a8007844 */ /* 0x000fe20000000200 */
[----:B------:R-:W-:Y:S06]  /*80c0*/  BAR.SYNC.DEFER_BLOCKING 0x0 ;  /* 0x0000000000007b1d */ /* 0x000fec0000010000 */
[----:B------:R-:W1:Y:S02]  /*80d0*/  LDS.128 R60, [R170+UR7] ;  /* 0x00000007aa3c7984 */ /* 0x000e640008000c00 */
[----:B------:R-:W-:Y:S06]  /*80e0*/  BAR.SYNC.DEFER_BLOCKING 0x0 ;  /* 0x0000000000007b1d */ /* 0x000fec0000010000 */
[----:B------:R-:W-:Y:S02]  /*80f0*/  STSM.16.M88.4 [R168], R28 ;  /* 0x0000001ca8007844 */ /* 0x000fe40000000200 */
[----:B------:R-:W-:Y:S06]  /*8100*/  BAR.SYNC.DEFER_BLOCKING 0x0 ;  /* 0x0000000000007b1d */ /* 0x000fec0000010000 */
[----:B------:R-:W2:Y:S02]  /*8110*/  LDS.128 R56, [R170+UR7] ;  /* 0x00000007aa387984 */ /* 0x000ea40008000c00 */
[----:B------:R-:W-:Y:S06]  /*8120*/  BAR.SYNC.DEFER_BLOCKING 0x0 ;  /* 0x0000000000007b1d */ /* 0x000fec0000010000 */
[----:B------:R3:W-:Y:S02]  /*8130*/  STSM.16.M88.4 [R168], R32 ;  /* 0x00000020a8007844 */ /* 0x0007e40000000200 */
[----:B------:R-:W-:Y:S01]  /*8140*/  BAR.SYNC.DEFER_BLOCKING 0x0 ;  /* 0x0000000000007b1d */ /* 0x000fe20000010000 */
[----:B---3--:R-:W-:-:S04]  /*8150*/  LEA R33, P2, R232, UR4, 0x2 ;  /* 0x00000004e8217c11 */ /* 0x008fc8000f8410ff */
[----:B------:R-:W-:Y:S02]  /*8160*/  LEA.HI.X.SX32 R35, R232, UR5, 0x2, P2 ;  /* 0x00000005e8237c11 */ /* 0x000fe400090f16ff */
[CC--:B------:R-:W-:Y:S02]  /*8170*/  LEA R2, P2, R231.reuse, R33.reuse, 0x2 ;  /* 0x00000021e7027211 */ /* 0x0c0fe400078410ff */
[----:B------:R-:W-:Y:S02]  /*8180*/  LEA R24, P5, R230, R33, 0x2 ;  /* 0x00000021e6187211 */ /* 0x000fe400078a10ff */
[----:B------:R-:W-:Y:S01]  /*8190*/  LEA.HI.X.SX32 R3, R231, R35, 0x2, P2 ;  /* 0x00000023e7037211 */ /* 0x000fe200010f16ff */
[----:B------:R-:W3:Y:S01]  /*81a0*/  LDS.128 R20, [R170+UR7] ;  /* 0x00000007aa147984 */ /* 0x000ee20008000c00 */
[----:B------:R-:W-:Y:S01]  /*81b0*/  BAR.SYNC.DEFER_BLOCKING 0x0 ;  /* 0x0000000000007b1d */ /* 0x000fe20000010000 */
[C---:B------:R-:W-:Y:S01]  /*81c0*/  ISETP.LT.AND P2, PT, R228.reuse, R139, !P0 ;  /* 0x0000008be400720c */ /* 0x040fe20004741270 */
[----:B------:R-:W-:Y:S01]  /*81d0*/  IMAD R228, R228, UR6, RZ ;  /* 0x00000006e4e47c24 */ /* 0x000fe2000f8e02ff */
[----:B------:R-:W-:-:S02]  /*81e0*/  LEA.HI.X.SX32 R25, R230, R35, 0x2, P5 ;  /* 0x00000023e6197211 */ /* 0x000fc400028f16ff */
[----:B------:R-:W-:-:S04]  /*81f0*/  LEA R26, P5, R229, R33, 0x2 ;  /* 0x00000021e51a7211 */ /* 0x000fc800078a10ff */
[----:B------:R-:W-:Y:S02]  /*8200*/  LEA.HI.X.SX32 R27, R229, R35, 0x2, P5 ;  /* 0x00000023e51b7211 */ /* 0x000fe400028f16ff */
[CC--:B------:R-:W-:Y:S01]  /*8210*/  ISETP.LT.AND P5, PT, R225.reuse, R139.reuse, !P0 ;  /* 0x0000008be100720c */ /* 0x0c0fe200047a1270 */
[----:B------:R-:W-:Y:S01]  /*8220*/  IMAD R225, R225, UR6, RZ ;  /* 0x00000006e1e17c24 */ /* 0x000fe2000f8e02ff */
[----:B------:R-:W-:Y:S01]  /*8230*/  STSM.16.M88.4 [R168], R36 ;  /* 0x00000024a8007844 */ /* 0x000fe20000000200 */
[----:B------:R-:W-:Y:S06]  /*8240*/  BAR.SYNC.DEFER_BLOCKING 0x0 ;  /* 0x0000000000007b1d */ /* 0x000fec0000010000 */
[----:B------:R-:W4:Y:S02]  /*8250*/  LDS.128 R16, [R170+UR7] ;  /* 0x00000007aa107984 */ /* 0x000f240008000c00 */
[----:B------:R-:W-:Y:S06]  /*8260*/  BAR.SYNC.DEFER_BLOCKING 0x0 ;  /* 0x0000000000007b1d */ /* 0x000fec0000010000 */
[----:B------:R-:W-:Y:S02]  /*8270*/  STSM.16.M88.4 [R168], R40 ;  /* 0x00000028a8007844 */ /* 0x000fe40000000200 */
[----:B------:R-:W-:Y:S06]  /*8280*/  BAR.SYNC.DEFER_BLOCKING 0x0 ;  /* 0x0000000000007b1d */ /* 0x000fec0000010000 */
[----:B------:R-:W5:Y:S02]  /*8290*/  LDS.128 R4, [R170+UR7] ;  /* 0x00000007aa047984 */ /* 0x000f640008000c00 */
        /* <DEDUP_REMOVED lines=11> */
[----:B-1----:R1:W-:Y:S01]  /*8350*/  @P1 STG.E desc[UR16][R2.64], R60 ;  /* 0x0000003c02001986 */ /* 0x0023e2000c101910 */
[C---:B------:R-:W-:Y:S01]  /*8360*/  ISETP.LT.AND P1, PT, R227.reuse, R139, !P0 ;  /* 0x0000008be300720c */ /* 0x040fe20004721270 */
[----:B------:R-:W-:-:S02]  /*8370*/  IMAD R227, R227, UR6, RZ ;  /* 0x00000006e3e37c24 */ /* 0x000fc4000f8e02ff */
[----:B------:R3:W-:Y:S01]  /*8380*/  @P4 STG.E desc[UR16][R24.64], R61 ;  /* 0x0000003d18004986 */ /* 0x0007e2000c101910 */
[----:B------:R-:W-:-:S03]  /*8390*/  LEA R28, P4, R228, R33, 0x2 ;  /* 0x00000021e41c7211 */ /* 0x000fc600078810ff */
[----:B------:R4:W-:Y:S01]  /*83a0*/  @P3 STG.E desc[UR16][R26.64], R62 ;  /* 0x0000003e1a003986 */ /* 0x0009e2000c101910 */
[----:B------:R-:W-:Y:S02]  /*83b0*/  LEA.HI.X.SX32 R29, R228, R35, 0x2, P4 ;  /* 0x00000023e41d7211 */ /* 0x000fe400020f16ff */
[C---:B------:R-:W-:Y:S01]  /*83c0*/  ISETP.LT.AND P3, PT, R224.reuse, R139, !P0 ;  /* 0x0000008be000720c */ /* 0x040fe20004761270 */
[----:B------:R-:W-:Y:S01]  /*83d0*/  IMAD R224, R224, UR6, RZ ;  /* 0x00000006e0e07c24 */ /* 0x000fe2000f8e02ff */
[-C--:B-1----:R-:W-:Y:S01]  /*83e0*/  LEA R2, P6, R227, R33.reuse, 0x2 ;  /* 0x00000021e3027211 */ /* 0x082fe200078c10ff */
[----:B------:R-:W-:Y:S01]  /*83f0*/  @P2 STG.E desc[UR16][R28.64], R63 ;  /* 0x0000003f1c002986 */ /* 0x000fe2000c101910 */
[----:B------:R-:W-:Y:S02]  /*8400*/  LEA R30, P4, R225, R33, 0x2 ;  /* 0x00000021e11e7211 */ /* 0x000fe400078810ff */
[----:B------:R-:W-:Y:S01]  /*8410*/  LEA.HI.X.SX32 R3, R227, R35, 0x2, P6 ;  /* 0x00000023e3037211 */ /* 0x000fe200030f16ff */
[----:B------:R-:W1:Y:S01]  /*8420*/  LDS.128 R168, [R170+UR7] ;  /* 0x00000007aaa87984 */ /* 0x000e620008000c00 */
[C---:B------:R-:W-:Y:S01]  /*8430*/  ISETP.LT.AND P2, PT, R223.reuse, R139, !P0 ;  /* 0x0000008bdf00720c */ /* 0x040fe20004741270 */
[----:B------:R-:W-:Y:S01]  /*8440*/  IMAD R223, R223, UR6, RZ ;  /* 0x00000006dfdf7c24 */ /* 0x000fe2000f8e02ff */
[----:B------:R-:W-:Y:S01]  /*8450*/  LEA.HI.X.SX32 R31, R225, R35, 0x2, P4 ;  /* 0x00000023e11f7211 */ /* 0x000fe200020f16ff */
[----:B--2---:R2:W-:Y:S01]  /*8460*/  @P1 STG.E desc[UR16][R2.64], R56 ;  /* 0x0000003802001986 */ /* 0x0045e2000c101910 */
[C---:B------:R-:W-:Y:S01]  /*8470*/  ISETP.LT.AND P1, PT, R222.reuse, R139, !P0 ;  /* 0x0000008bde00720c */ /* 0x040fe20004721270 */
[----:B------:R-:W-:Y:S01]  /*8480*/  IMAD R222, R222, UR6, RZ ;  /* 0x00000006dede7c24 */ /* 0x000fe2000f8e02ff */
[-C--:B---3--:R-:W-:Y:S01]  /*8490*/  LEA R24, P4, R224, R33.reuse, 0x2 ;  /* 0x00000021e0187211 */ /* 0x088fe200078810ff */
[----:B------:R-:W-:Y:S01]  /*84a0*/  @P5 STG.E desc[UR16][R30.64], R57 ;  /* 0x000000391e005986 */ /* 0x000fe2000c101910 */
[----:B----4-:R-:W-:-:S02]  /*84b0*/  LEA R26, P5, R223, R33, 0x2 ;  /* 0x00000021df1a7211 */ /* 0x010fc400078a10ff */
[----:B------:R-:W-:Y:S02]  /*84c0*/  LEA.HI.X.SX32 R25, R224, R35, 0x2, P4 ;  /* 0x00000023e0197211 */ /* 0x000fe400020f16ff */
[C---:B------:R-:W-:Y:S01]  /*84d0*/  ISETP.LT.AND P4, PT, R221.reuse, R139, !P0 ;  /* 0x0000008bdd00720c */ /* 0x040fe20004781270 */
[----:B------:R-:W-:Y:S01]  /*84e0*/  IMAD R221, R221, UR6, RZ ;  /* 0x00000006dddd7c24 */ /* 0x000fe2000f8e02ff */
[----:B------:R-:W-:Y:S01]  /*84f0*/  LEA.HI.X.SX32 R27, R223, R35, 0x2, P5 ;  /* 0x00000023df1b7211 */ /* 0x000fe200028f16ff */
[----:B------:R3:W-:Y:S01]  /*8500*/  @P3 STG.E desc[UR16][R24.64], R58 ;  /* 0x0000003a18003986 */ /* 0x0007e2000c101910 */
[----:B--2---:R-:W-:Y:S02]  /*8510*/  LEA R2, P6, R222, R33, 0x2 ;  /* 0x00000021de027211 */ /* 0x004fe400078c10ff */
[C---:B------:R-:W-:Y:S01]  /*8520*/  ISETP.LT.AND P3, PT, R220.reuse, R139, !P0 ;  /* 0x0000008bdc00720c */ /* 0x040fe20004761270 */
[----:B------:R-:W-:Y:S01]  /*8530*/  IMAD R220, R220, UR6, RZ ;  /* 0x00000006dcdc7c24 */ /* 0x000fe2000f8e02ff */
[----:B------:R-:W-:Y:S01]  /*8540*/  LEA.HI.X.SX32 R3, R222, R35, 0x2, P6 ;  /* 0x00000023de037211 */ /* 0x000fe200030f16ff */
[----:B------:R2:W-:Y:S01]  /*8550*/  @P2 STG.E desc[UR16][R26.64], R59 ;  /* 0x0000003b1a002986 */ /* 0x0005e2000c101910 */
[----:B------:R-:W-:-:S02]  /*8560*/  LEA R28, P5, R221, R33, 0x2 ;  /* 0x00000021dd1c7211 */ /* 0x000fc400078a10ff */
[----:B------:R-:W-:Y:S01]  /*8570*/  ISETP.LT.AND P2, PT, R219, R139, !P0 ;  /* 0x0000008bdb00720c */ /* 0x000fe20004741270 */
[----:B------:R4:W-:Y:S01]  /*8580*/  @P1 STG.E desc[UR16][R2.64], R20 ;  /* 0x0000001402001986 */ /* 0x0009e2000c101910 */
[----:B------:R-:W-:Y:S01]  /*8590*/  LEA.HI.X.SX32 R29, R221, R35, 0x2, P5 ;  /* 0x00000023dd1d7211 */ /* 0x000fe200028f16ff */
[----:B------:R-:W-:Y:S01]  /*85a0*/  IMAD R219, R219, UR6, RZ ;  /* 0x00000006dbdb7c24 */ /* 0x000fe2000f8e02ff */
[C---:B------:R-:W-:Y:S01]  /*85b0*/  ISETP.LT.AND P1, PT, R217.reuse, R139, !P0 ;  /* 0x0000008bd900720c */ /* 0x040fe20004721270 */
[----:B------:R-:W-:Y:S01]  /*85c0*/  IMAD R217, R217, UR6, RZ ;  /* 0x00000006d9d97c24 */ /* 0x000fe2000f8e02ff */
[CC--:B---3--:R-:W-:Y:S01]  /*85d0*/  LEA R24, P6, R220.reuse, R33.reuse, 0x2 ;  /* 0x00000021dc187211 */ /* 0x0c8fe200078c10ff */
[----:B------:R-:W-:Y:S01]  /*85e0*/  @P4 STG.E desc[UR16][R28.64], R21 ;  /* 0x000000151c004986 */ /* 0x000fe2000c101910 */
[----:B--2---:R-:W-:Y:S02]  /*85f0*/  LEA R26, P4, R219, R33, 0x2 ;  /* 0x00000021db1a7211 */ /* 0x004fe400078810ff */
[----:B------:R-:W-:-:S02]  /*8600*/  LEA.HI.X.SX32 R25, R220, R35, 0x2, P6 ;  /* 0x00000023dc197211 */ /* 0x000fc400030f16ff */
[C---:B------:R-:W-:Y:S01]  /*8610*/  ISETP.LT.AND P6, PT, R216.reuse, R139, !P0 ;  /* 0x0000008bd800720c */ /* 0x040fe200047c1270 */
[----:B------:R-:W-:Y:S01]  /*8620*/  IMAD R216, R216, UR6, RZ ;  /* 0x00000006d8d87c24 */ /* 0x000fe2000f8e02ff */
[----:B----4-:R-:W-:Y:S01]  /*8630*/  LEA R2, P5, R217, R33, 0x2 ;  /* 0x00000021d9027211 */ /* 0x010fe200078a10ff */
[----:B------:R2:W-:Y:S01]  /*8640*/  @P3 STG.E desc[UR16][R24.64], R22 ;  /* 0x0000001618003986 */ /* 0x0005e2000c101910 */
[-C--:B------:R-:W-:Y:S02]  /*8650*/  LEA.HI.X.SX32 R27, R219, R35.reuse, 0x2, P4 ;  /* 0x00000023db1b7211 */ /* 0x080fe400020f16ff */
[----:B------:R-:W-:Y:S02]  /*8660*/  LEA.HI.X.SX32 R3, R217, R35, 0x2, P5 ;  /* 0x00000023d9037211 */ /* 0x000fe400028f16ff */
[C---:B------:R-:W-:Y:S01]  /*8670*/  ISETP.LT.AND P3, PT, R215.reuse, R139, !P0 ;  /* 0x0000008bd700720c */ /* 0x040fe20004761270 */
[----:B------:R-:W-:Y:S01]  /*8680*/  IMAD R215, R215, UR6, RZ ;  /* 0x00000006d7d77c24 */ /* 0x000fe2000f8e02ff */
[----:B------:R-:W-:Y:S01]  /*8690*/  LEA R30, P4, R216, R33, 0x2 ;  /* 0x00000021d81e7211 */ /* 0x000fe200078810ff */
[----:B------:R3:W-:Y:S01]  /*86a0*/  @P2 STG.E desc[UR16][R26.64], R23 ;  /* 0x000000171a002986 */ /* 0x0007e2000c101910 */
[C---:B------:R-:W-:Y:S01]  /*86b0*/  ISETP.LT.AND P2, PT, R214.reuse, R139, !P0 ;  /* 0x0000008bd600720c */ /* 0x040fe20004741270 */
[----:B------:R-:W-:Y:S01]  /*86c0*/  IMAD R214, R214, UR6, RZ ;  /* 0x00000006d6d67c24 */ /* 0x000fe2000f8e02ff */
[----:B------:R-:W-:Y:S01]  /*86d0*/  LEA.HI.X.SX32 R31, R216, R35, 0x2, P4 ;  /* 0x00000023d81f7211 */ /* 0x000fe200020f16ff */
[----:B------:R4:W-:Y:S01]  /*86e0*/  @P1 STG.E desc[UR16][R2.64], R16 ;  /* 0x0000001002001986 */ /* 0x0009e2000c101910 */
[C---:B------:R-:W-:Y:S01]  /*86f0*/  ISETP.LT.AND P1, PT, R213.reuse, R139, !P0 ;  /* 0x0000008bd500720c */ /* 0x040fe20004721270 */
[----:B------:R-:W-:Y:S01]  /*8700*/  IMAD R213, R213, UR6, RZ ;  /* 0x00000006d5d57c24 */ /* 0x000fe2000f8e02ff */
[-C--:B------:R-:W-:Y:S01]  /*8710*/  LEA R20, P4, R215, R33.reuse, 0x2 ;  /* 0x00000021d7147211 */ /* 0x080fe200078810ff */
[----:B------:R-:W-:Y:S01]  /*8720*/  @P6 STG.E desc[UR16][R30.64], R17 ;  /* 0x000000111e006986 */ /* 0x000fe2000c101910 */
[----:B--2---:R-:W-:-:S02]  /*8730*/  LEA R22, P6, R214, R33, 0x2 ;  /* 0x00000021d6167211 */ /* 0x004fc400078c10ff */
[----:B------:R-:W-:Y:S02]  /*8740*/  LEA.HI.X.SX32 R21, R215, R35, 0x2, P4 ;  /* 0x00000023d7157211 */ /* 0x000fe400020f16ff */
[C---:B------:R-:W-:Y:S01]  /*8750*/  ISETP.LT.AND P4, PT, R212.reuse, R139, !P0 ;  /* 0x0000008bd400720c */ /* 0x040fe20004781270 */
[----:B------:R-:W-:Y:S01]  /*8760*/  IMAD R212, R212, UR6, RZ ;  /* 0x00000006d4d47c24 */ /* 0x000fe2000f8e02ff */
[----:B---3--:R-:W-:Y:S01]  /*8770*/  LEA.HI.X.SX32 R23, R214, R35, 0x2, P6 ;  /* 0x00000023d6177211 */ /* 0x008fe200030f16ff */
[----:B------:R2:W-:Y:S01]  /*8780*/  @P3 STG.E desc[UR16][R20.64], R18 ;  /* 0x0000001214003986 */ /* 0x0005e2000c101910 */
[----:B----4-:R-:W-:Y:S02]  /*8790*/  LEA R2, P5, R213, R33, 0x2 ;  /* 0x00000021d5027211 */ /* 0x010fe400078a10ff */
[C---:B------:R-:W-:Y:S01]  /*87a0*/  ISETP.LT.AND P3, PT, R211.reuse, R139, !P0 ;  /* 0x0000008bd300720c */ /* 0x040fe20004761270 */
[----:B------:R-:W-:Y:S01]  /*87b0*/  IMAD R211, R211, UR6, RZ ;  /* 0x00000006d3d37c24 */ /* 0x000fe2000f8e02ff */
[----:B------:R-:W-:Y:S01]  /*87c0*/  LEA.HI.X.SX32 R3, R213, R35, 0x2, P5 ;  /* 0x00000023d5037211 */ /* 0x000fe200028f16ff */
[----:B------:R-:W-:Y:S01]  /*87d0*/  @P2 STG.E desc[UR16][R22.64], R19 ;  /* 0x0000001316002986 */ /* 0x000fe2000c101910 */
[----:B------:R-:W-:-:S02]  /*87e0*/  LEA R24, P5, R212, R33, 0x2 ;  /* 0x00000021d4187211 */ /* 0x000fc400078a10ff */
[----:B------:R-:W-:Y:S01]  /*87f0*/  ISETP.LT.AND P2, PT, R202, R139, !P0 ;  /* 0x0000008bca00720c */ /* 0x000fe20004741270 */
[----:B-----5:R3:W-:Y:S01]  /*8800*/  @P1 STG.E desc[UR16][R2.64], R4 ;  /* 0x0000000402001986 */ /* 0x0207e2000c101910 */
[----:B------:R-:W-:Y:S01]  /*8810*/  LEA.HI.X.SX32 R25, R212, R35, 0x2, P5 ;  /* 0x00000023d4197211 */ /* 0x000fe200028f16ff */
[----:B------:R-:W-:Y:S01]  /*8820*/  IMAD R202, R202, UR6, RZ ;  /* 0x00000006caca7c24 */ /* 0x000fe2000f8e02ff */
[C---:B------:R-:W-:Y:S01]  /*8830*/  ISETP.LT.AND P1, PT, R201.reuse, R139, !P0 ;  /* 0x0000008bc900720c */ /* 0x040fe20004721270 */
[----:B------:R-:W-:Y:S01]  /*8840*/  IMAD R201, R201, UR6, RZ ;  /* 0x00000006c9c97c24 */ /* 0x000fe2000f8e02ff */
[CC--:B------:R-:W-:Y:S01]  /*8850*/  LEA R16, P5, R211.reuse, R33.reuse, 0x2 ;  /* 0x00000021d3107211 */ /* 0x0c0fe200078a10ff */
[----:B------:R-:W-:Y:S01]  /*8860*/  @P4 STG.E desc[UR16][R24.64], R5 ;  /* 0x0000000518004986 */ /* 0x000fe2000c101910 */
[----:B--2---:R-:W-:Y:S02]  /*8870*/  LEA R18, P6, R202, R33, 0x2 ;  /* 0x00000021ca127211 */ /* 0x004fe400078c10ff */
[----:B------:R-:W-:-:S02]  /*8880*/  LEA.HI.X.SX32 R17, R211, R35, 0x2, P5 ;  /* 0x00000023d3117211 */ /* 0x000fc400028f16ff */
[C---:B------:R-:W-:Y:S01]  /*8890*/  ISETP.LT.AND P5, PT, R200.reuse, R139, !P0 ;  /* 0x0000008bc800720c */ /* 0x040fe200047a1270 */
[----:B------:R-:W-:Y:S01]  /*88a0*/  IMAD R200, R200, UR6, RZ ;  /* 0x00000006c8c87c24 */ /* 0x000fe2000f8e02ff */
[C---:B---3--:R-:W-:Y:S01]  /*88b0*/  LEA R2, P4, R201.reuse, R33, 0x2 ;  /* 0x00000021c9027211 */ /* 0x048fe200078810ff */
[----:B------:R-:W-:Y:S01]  /*88c0*/  @P3 STG.E desc[UR16][R16.64], R6 ;  /* 0x0000000610003986 */ /* 0x000fe2000c101910 */
[-C--:B------:R-:W-:Y:S02]  /*88d0*/  LEA.HI.X.SX32 R19, R202, R35.reuse, 0x2, P6 ;  /* 0x00000023ca137211 */ /* 0x080fe400030f16ff */
[----:B------:R-:W-:Y:S02]  /*88e0*/  LEA.HI.X.SX32 R3, R201, R35, 0x2, P4 ;  /* 0x00000023c9037211 */ /* 0x000fe400020f16ff */
[----:B------:R-:W-:Y:S01]  /*88f0*/  LEA R20, P4, R200, R33, 0x2 ;  /* 0x00000021c8147211 */ /* 0x000fe200078810ff */
[----:B------:R2:W-:Y:S01]  /*8900*/  @P2 STG.E desc[UR16][R18.64], R7 ;  /* 0x0000000712002986 */ /* 0x0005e2000c101910 */
[CC--:B------:R-:W-:Y:S01]  /*8910*/  ISETP.LT.AND P3, PT, R166.reuse, R139.reuse, !P0 ;  /* 0x0000008ba600720c */ /* 0x0c0fe20004761270 */
[----:B------:R-:W-:Y:S01]  /*8920*/  IMAD R166, R166, UR6, RZ ;  /* 0x00000006a6a67c24 */ /* 0x000fe2000f8e02ff */
[C---:B------:R-:W-:Y:S01]  /*8930*/  ISETP.LT.AND P2, PT, R165.reuse, R139, !P0 ;  /* 0x0000008ba500720c */ /* 0x040fe20004741270 */
[----:B------:R-:W-:Y:S01]  /*8940*/  IMAD R165, R165, UR6, RZ ;  /* 0x00000006a5a57c24 */ /* 0x000fe2000f8e02ff */
[----:B------:R-:W-:Y:S01]  /*8950*/  LEA.HI.X.SX32 R21, R200, R35, 0x2, P4 ;  /* 0x00000023c8157211 */ /* 0x000fe200020f16ff */
[----:B------:R3:W-:Y:S01]  /*8960*/  @P1 STG.E desc[UR16][R2.64], R8 ;  /* 0x0000000802001986 */ /* 0x0007e2000c101910 */
[C---:B------:R-:W-:Y:S01]  /*8970*/  ISETP.LT.AND P1, PT, R164.reuse, R139, !P0 ;  /* 0x0000008ba400720c */ /* 0x040fe20004721270 */
[----:B------:R-:W-:Y:S01]  /*8980*/  IMAD R164, R164, UR6, RZ ;  /* 0x00000006a4a47c24 */ /* 0x000fe2000f8e02ff */
[----:B------:R-:W-:Y:S01]  /*8990*/  LEA R4, P4, R166, R33, 0x2 ;  /* 0x00000021a6047211 */ /* 0x000fe200078810ff */
[----:B------:R-:W-:Y:S01]  /*89a0*/  @P5 STG.E desc[UR16][R20.64], R9 ;  /* 0x0000000914005986 */ /* 0x000fe2000c101910 */
[----:B--2---:R-:W-:-:S02]  /*89b0*/  IMAD R18, R158, UR6, RZ ;  /* 0x000000069e127c24 */ /* 0x004fc4000f8e02ff */
[----:B------:R-:W-:Y:S01]  /*89c0*/  LEA.HI.X.SX32 R5, R166, R35, 0x2, P4 ;  /* 0x00000023a6057211 */ /* 0x000fe200020f16ff */
[----:B------:R-:W-:Y:S01]  /*89d0*/  IMAD R19, R157, UR6, RZ ;  /* 0x000000069d137c24 */ /* 0x000fe2000f8e02ff */
[----:B------:R-:W-:Y:S02]  /*89e0*/  ISETP.LT.AND P4, PT, R163, R139, !P0 ;  /* 0x0000008ba300720c */ /* 0x000fe40004781270 */
[CC--:B------:R-:W-:Y:S01]  /*89f0*/  LEA R6, P6, R164.reuse, R33.reuse, 0x2 ;  /* 0x00000021a4067211 */ /* 0x0c0fe200078c10ff */
[----:B------:R-:W-:Y:S01]  /*8a00*/  @P3 STG.E desc[UR16][R4.64], R10 ;  /* 0x0000000a04003986 */ /* 0x000fe2000c101910 */
[C---:B---3--:R-:W-:Y:S02]  /*8a10*/  LEA R2, P5, R165.reuse, R33, 0x2 ;  /* 0x00000021a5027211 */ /* 0x048fe400078a10ff */
[-C--:B------:R-:W-:Y:S02]  /*8a20*/  LEA.HI.X.SX32 R7, R164, R35.reuse, 0x2, P6 ;  /* 0x00000023a4077211 */ /* 0x080fe400030f16ff */
[----:B------:R-:W-:-:S02]  /*8a30*/  LEA.HI.X.SX32 R3, R165, R35, 0x2, P5 ;  /* 0x00000023a5037211 */ /* 0x000fc400028f16ff */
[----:B------:R-:W-:Y:S02]  /*8a40*/  LEA R16, P5, R0, R33, 0x2 ;  /* 0x0000002100107211 */ /* 0x000fe400078a10ff */
[----:B------:R-:W-:Y:S01]  /*8a50*/  ISETP.LT.AND P3, PT, R160, R139, !P0 ;  /* 0x0000008ba000720c */ /* 0x000fe20004761270 */
[----:B------:R2:W-:Y:S01]  /*8a60*/  @P2 STG.E desc[UR16][R2.64], R11 ;  /* 0x0000000b02002986 */ /* 0x0005e2000c101910 */
[----:B------:R-:W-:Y:S01]  /*8a70*/  LEA.HI.X.SX32 R17, R0, R35, 0x2, P5 ;  /* 0x0000002300117211 */ /* 0x000fe200028f16ff */
[----:B------:R-:W-:Y:S01]  /*8a80*/  IMAD R160, R160, UR6, RZ ;  /* 0x00000006a0a07c24 */ /* 0x000fe2000f8e02ff */
[C---:B------:R-:W-:Y:S01]  /*8a90*/  ISETP.LT.AND P5, PT, R162.reuse, R139, !P0 ;  /* 0x0000008ba200720c */ /* 0x040fe200047a1270 */
[----:B------:R-:W-:Y:S01]  /*8aa0*/  IMAD R162, R162, UR6, RZ ;  /* 0x00000006a2a27c24 */ /* 0x000fe2000f8e02ff */
[----:B------:R3:W-:Y:S01]  /*8ab0*/  @P1 STG.E desc[UR16][R6.64], R12 ;  /* 0x0000000c06001986 */ /* 0x0007e2000c101910 */
[----:B------:R-:W-:-:S03]  /*8ac0*/  IMAD R0, R159, UR6, RZ ;  /* 0x000000069f007c24 */ /* 0x000fc6000f8e02ff */
[----:B------:R4:W-:Y:S01]  /*8ad0*/  @P4 STG.E desc[UR16][R16.64], R13 ;  /* 0x0000000d10004986 */ /* 0x0009e2000c101910 */
[C---:B------:R-:W-:Y:S01]  /*8ae0*/  ISETP.LT.AND P4, PT, R161.reuse, R139, !P0 ;  /* 0x0000008ba100720c */ /* 0x040fe20004781270 */
[----:B------:R-:W-:Y:S01]  /*8af0*/  IMAD R161, R161, UR6, RZ ;  /* 0x00000006a1a17c24 */ /* 0x000fe2000f8e02ff */
[----:B--2---:R-:W-:-:S04]  /*8b00*/  LEA R2, P1, R162, R33, 0x2 ;  /* 0x00000021a2027211 */ /* 0x004fc800078210ff */
[----:B------:R-:W-:Y:S02]  /*8b10*/  LEA.HI.X.SX32 R3, R162, R35, 0x2, P1 ;  /* 0x00000023a2037211 */ /* 0x000fe400008f16ff */
[-C--:B---3--:R-:W-:Y:S02]  /*8b20*/  LEA R6, P2, R160, R33.reuse, 0x2 ;  /* 0x00000021a0067211 */ /* 0x088fe400078410ff */
[----:B------:R-:W-:Y:S01]  /*8b30*/  LEA R8, P1, R0, R33, 0x2 ;  /* 0x0000002100087211 */ /* 0x000fe200078210ff */
[----:B------:R2:W-:Y:S01]  /*8b40*/  @P5 STG.E desc[UR16][R2.64], R14 ;  /* 0x0000000e02005986 */ /* 0x0005e2000c101910 */
[----:B------:R-:W-:Y:S02]  /*8b50*/  LEA.HI.X.SX32 R7, R160, R35, 0x2, P2 ;  /* 0x00000023a0077211 */ /* 0x000fe400010f16ff */
[----:B------:R-:W-:Y:S02]  /*8b60*/  LEA R4, P6, R161, R33, 0x2 ;  /* 0x00000021a1047211 */ /* 0x000fe400078c10ff */
[----:B------:R-:W-:-:S02]  /*8b70*/  ISETP.LT.AND P2, PT, R159, R139, !P0 ;  /* 0x0000008b9f00720c */ /* 0x000fc40004741270 */
[----:B------:R-:W-:Y:S02]  /*8b80*/  LEA.HI.X.SX32 R9, R0, R35, 0x2, P1 ;  /* 0x0000002300097211 */ /* 0x000fe400008f16ff */
[-C--:B------:R-:W-:Y:S02]  /*8b90*/  ISETP.LT.AND P1, PT, R158, R139.reuse, !P0 ;  /* 0x0000008b9e00720c */ /* 0x080fe40004721270 */
[----:B------:R-:W-:Y:S02]  /*8ba0*/  ISETP.LT.AND P0, PT, R157, R139, !P0 ;  /* 0x0000008b9d00720c */ /* 0x000fe40004701270 */
[----:B------:R-:W-:Y:S02]  /*8bb0*/  LEA.HI.X.SX32 R5, R161, R35, 0x2, P6 ;  /* 0x00000023a1057211 */ /* 0x000fe400030f16ff */
[----:B------:R-:W-:-:S03]  /*8bc0*/  LEA R10, P6, R18, R33, 0x2 ;  /* 0x00000021120a7211 */ /* 0x000fc600078c10ff */
[----:B------:R2:W-:Y:S01]  /*8bd0*/  @P4 STG.E desc[UR16][R4.64], R15 ;  /* 0x0000000f04004986 */ /* 0x0005e2000c101910 */
[----:B------:R-:W-:Y:S02]  /*8be0*/  LEA.HI.X.SX32 R11, R18, R35, 0x2, P6 ;  /* 0x00000023120b7211 */ /* 0x000fe400030f16ff */
[C---:B------:R-:W-:Y:S01]  /*8bf0*/  LEA R12, P6, R19.reuse, R33, 0x2 ;  /* 0x00000021130c7211 */ /* 0x040fe200078c10ff */
[----:B-1----:R2:W-:Y:S03]  /*8c00*/  @P3 STG.E desc[UR16][R6.64], R168 ;  /* 0x000000a806003986 */ /* 0x0025e6000c101910 */
[----:B----4-:R-:W-:Y:S01]  /*8c10*/  LEA.HI.X.SX32 R13, R19, R35, 0x2, P6 ;  /* 0x00000023130d7211 */ /* 0x010fe200030f16ff */
[----:B------:R2:W-:Y:S04]  /*8c20*/  @P2 STG.E desc[UR16][R8.64], R169 ;  /* 0x000000a908002986 */ /* 0x0005e8000c101910 */
[----:B------:R2:W-:Y:S01]  /*8c30*/  @P1 STG.E desc[UR16][R10.64], R170 ;  /* 0x000000aa0a001986 */ /* 0x0005e2000c101910 */
[----:B------:R-:W-:Y:S05]  /*8c40*/  @!P0 EXIT ;  /* 0x000000000000894d */ /* 0x000fea0003800000 */
[----:B------:R-:W-:Y:S01]  /*8c50*/  STG.E desc[UR16][R12.64], R171 ;  /* 0x000000ab0c007986 */ /* 0x000fe2000c101910 */
[----:B------:R-:W-:Y:S05]  /*8c60*/  EXIT ;  /* 0x000000000000794d */ /* 0x000fea0003800000 */
.L_x_2:
[----:B------:R-:W-:-:S00]  /*8c70*/  BRA `(.L_x_2) ;  /* 0xfffffffc00fc7947 */ /* 0x000fc0000383ffff */
[----:B------:R-:W-:-:S00]  /*8c80*/  NOP ;  /* 0x0000000000007918 */ /* 0x000fc00000000000 */
[----:B------:R-:W-:-:S00]  /*8c90*/  NOP ;  /* 0x0000000000007918 */ /* 0x000fc00000000000 */
[----:B------:R-:W-:-:S00]  /*8ca0*/  NOP ;  /* 0x0000000000007918 */ /* 0x000fc00000000000 */
[----:B------:R-:W-:-:S00]  /*8cb0*/  NOP ;  /* 0x0000000000007918 */ /* 0x000fc00000000000 */
[----:B------:R-:W-:-:S00]  /*8cc0*/  NOP ;  /* 0x0000000000007918 */ /* 0x000fc00000000000 */
[----:B------:R-:W-:-:S00]  /*8cd0*/  NOP ;  /* 0x0000000000007918 */ /* 0x000fc00000000000 */
[----:B------:R-:W-:-:S00]  /*8ce0*/  NOP ;  /* 0x0000000000007918 */ /* 0x000fc00000000000 */
[----:B------:R-:W-:-:S00]  /*8cf0*/  NOP ;  /* 0x0000000000007918 */ /* 0x000fc00000000000 */
.L_x_3:


//--------------------- .nv.shared.matmul_kernel  --------------------------
	.section	.nv.shared.matmul_kernel,"aw",@nobits
	.sectionflags	@""
	.align	16
	.zero		1024


//--------------------- .nv.shared.reserved.0     --------------------------
	.section	.nv.shared.reserved.0,"aw",@nobits
	.weak		__nv_reservedSMEM_offset_0_alias
	.size		__nv_reservedSMEM_offset_0_alias, 0, 0
	.other		__nv_reservedSMEM_offset_0_alias,@"STO_CUDA_RESERVED_SHARED STV_DEFAULT"
__nv_reservedSMEM_offset_0_alias:
	.zero		0


//--------------------- .nv.constant0.matmul_kernel --------------------------
	.section	.nv.constant0.matmul_kernel,"a",@progbits
	.sectionflags	@""
	.align	4
.nv.constant0.matmul_kernel:
	.zero		608


//--------------------- SYMBOLS --------------------------

	.type		.nv.reservedSmem.offset0,@object
	.size		.nv.reservedSmem.offset0,0x4
